//
// Generated by NVIDIA NVVM Compiler
//
// Compiler Build ID: CL-36424714
// Cuda compilation tools, release 13.0, V13.0.88
// Based on NVVM 20.0.0
//

.version 9.0
.target sm_100
.address_size 64

	// .globl	_Z6kerneliPiS_S_S_iS_S_
.extern .shared .align 16 .b8 lmem[];

.visible .entry _Z6kerneliPiS_S_S_iS_S_(
	.param .u32 _Z6kerneliPiS_S_S_iS_S__param_0,
	.param .u64 .ptr .align 1 _Z6kerneliPiS_S_S_iS_S__param_1,
	.param .u64 .ptr .align 1 _Z6kerneliPiS_S_S_iS_S__param_2,
	.param .u64 .ptr .align 1 _Z6kerneliPiS_S_S_iS_S__param_3,
	.param .u64 .ptr .align 1 _Z6kerneliPiS_S_S_iS_S__param_4,
	.param .u32 _Z6kerneliPiS_S_S_iS_S__param_5,
	.param .u64 .ptr .align 1 _Z6kerneliPiS_S_S_iS_S__param_6,
	.param .u64 .ptr .align 1 _Z6kerneliPiS_S_S_iS_S__param_7
)
{
	.local .align 16 .b8 	__local_depot0[512];
	.reg .b64 	%SP;
	.reg .b64 	%SPL;
	.reg .pred 	%p<49>;
	.reg .b32 	%r<215>;
	.reg .b64 	%rd<72>;

	mov.u64 	%SPL, __local_depot0;
	ld.param.u64 	%rd20, [_Z6kerneliPiS_S_S_iS_S__param_1];
	ld.param.u64 	%rd22, [_Z6kerneliPiS_S_S_iS_S__param_2];
	ld.param.u64 	%rd21, [_Z6kerneliPiS_S_S_iS_S__param_3];
	ld.param.u64 	%rd23, [_Z6kerneliPiS_S_S_iS_S__param_4];
	ld.param.u32 	%r98, [_Z6kerneliPiS_S_S_iS_S__param_5];
	ld.param.u64 	%rd24, [_Z6kerneliPiS_S_S_iS_S__param_6];
	ld.param.u64 	%rd25, [_Z6kerneliPiS_S_S_iS_S__param_7];
	cvta.to.global.u64 	%rd1, %rd23;
	cvta.to.global.u64 	%rd2, %rd22;
	cvta.to.global.u64 	%rd3, %rd24;
	cvta.to.global.u64 	%rd4, %rd25;
	add.u64 	%rd5, %SPL, 0;
	mov.u32 	%r1, %tid.x;
	setp.ne.s32 	%p1, %r1, 0;
	@%p1 bra 	$L__BB0_2;
	mov.b32 	%r99, 0;
	st.shared.u32 	[lmem], %r99;
$L__BB0_2:
	bar.sync 	0;
	mov.u32 	%r101, %ctaid.x;
	mov.u32 	%r2, %ntid.x;
	mad.lo.s32 	%r3, %r101, %r2, %r1;
	setp.ge.s32 	%p2, %r3, %r98;
	mov.b32 	%r179, 0;
	@%p2 bra 	$L__BB0_55;
	cvta.to.global.u64 	%rd27, %rd21;
	mul.wide.s32 	%rd28, %r3, 4;
	add.s64 	%rd29, %rd27, %rd28;
	ld.global.u32 	%r103, [%rd29];
	cvta.to.global.u64 	%rd30, %rd20;
	mul.wide.s32 	%rd31, %r103, 4;
	add.s64 	%rd32, %rd30, %rd31;
	ld.global.u32 	%r193, [%rd32];
	ld.global.u32 	%r5, [%rd32+4];
	setp.ge.s32 	%p3, %r193, %r5;
	@%p3 bra 	$L__BB0_55;
	sub.s32 	%r6, %r5, %r193;
	and.b32  	%r7, %r6, 3;
	sub.s32 	%r106, %r193, %r5;
	setp.gt.u32 	%p4, %r106, -4;
	mov.b32 	%r179, 0;
	@%p4 bra 	$L__BB0_43;
	add.s64 	%rd6, %rd2, 8;
	and.b32  	%r108, %r6, -4;
	neg.s32 	%r173, %r108;
	mov.b32 	%r179, 0;
$L__BB0_6:
	mul.wide.s32 	%rd33, %r193, 4;
	add.s64 	%rd7, %rd6, %rd33;
	ld.global.u32 	%r12, [%rd7+-8];
	mul.wide.s32 	%rd34, %r12, 4;
	add.s64 	%rd8, %rd1, %rd34;
	ld.global.u32 	%r109, [%rd8];
	setp.ne.s32 	%p5, %r109, 0;
	@%p5 bra 	$L__BB0_15;
	atom.relaxed.global.cas.b32 	%r110, [%rd8], 0, 1;
	setp.ne.s32 	%p6, %r110, 0;
	@%p6 bra 	$L__BB0_15;
	setp.gt.s32 	%p7, %r179, 127;
	@%p7 bra 	$L__BB0_10;
	add.s32 	%r178, %r179, 1;
	mul.wide.s32 	%rd35, %r179, 4;
	add.s64 	%rd36, %rd5, %rd35;
	st.local.u32 	[%rd36], %r12;
	mov.u32 	%r177, %r179;
	mov.u32 	%r179, %r178;
	bra.uni 	$L__BB0_13;
$L__BB0_10:
	ld.shared.u32 	%r111, [lmem];
	setp.gt.s32 	%p8, %r111, 511;
	mov.u32 	%r178, %r179;
	@%p8 bra 	$L__BB0_14;
	mov.u32 	%r112, lmem;
	atom.shared.cta.add.u32 	%r177, [%r112], 1;
	setp.gt.s32 	%p9, %r177, 511;
	@%p9 bra 	$L__BB0_15;
	shl.b32 	%r113, %r177, 2;
	add.s32 	%r115, %r112, %r113;
	st.shared.u32 	[%r115+4], %r12;
	mov.u32 	%r178, %r179;
$L__BB0_13:
	setp.ne.s32 	%p10, %r177, -1;
	@%p10 bra 	$L__BB0_15;
$L__BB0_14:
	atom.global.add.u32 	%r116, [%rd4], 1;
	mul.wide.s32 	%rd37, %r116, 4;
	add.s64 	%rd38, %rd3, %rd37;
	st.global.u32 	[%rd38], %r12;
	mov.u32 	%r179, %r178;
$L__BB0_15:
	ld.global.u32 	%r19, [%rd7+-4];
	mul.wide.s32 	%rd39, %r19, 4;
	add.s64 	%rd9, %rd1, %rd39;
	ld.global.u32 	%r117, [%rd9];
	setp.ne.s32 	%p11, %r117, 0;
	@%p11 bra 	$L__BB0_24;
	atom.relaxed.global.cas.b32 	%r118, [%rd9], 0, 1;
	setp.ne.s32 	%p12, %r118, 0;
	@%p12 bra 	$L__BB0_24;
	setp.lt.s32 	%p13, %r179, 128;
	@%p13 bra 	$L__BB0_21;
	ld.shared.u32 	%r119, [lmem];
	setp.gt.s32 	%p14, %r119, 511;
	mov.u32 	%r182, %r179;
	@%p14 bra 	$L__BB0_23;
	mov.u32 	%r120, lmem;
	atom.shared.cta.add.u32 	%r181, [%r120], 1;
	setp.gt.s32 	%p15, %r181, 511;
	@%p15 bra 	$L__BB0_24;
	shl.b32 	%r121, %r181, 2;
	add.s32 	%r123, %r120, %r121;
	st.shared.u32 	[%r123+4], %r19;
	mov.u32 	%r182, %r179;
	bra.uni 	$L__BB0_22;
$L__BB0_21:
	add.s32 	%r182, %r179, 1;
	mul.wide.s32 	%rd40, %r179, 4;
	add.s64 	%rd41, %rd5, %rd40;
	st.local.u32 	[%rd41], %r19;
	mov.u32 	%r181, %r179;
	mov.u32 	%r179, %r182;
$L__BB0_22:
	setp.ne.s32 	%p16, %r181, -1;
	@%p16 bra 	$L__BB0_24;
$L__BB0_23:
	atom.global.add.u32 	%r124, [%rd4], 1;
	mul.wide.s32 	%rd42, %r124, 4;
	add.s64 	%rd43, %rd3, %rd42;
	st.global.u32 	[%rd43], %r19;
	mov.u32 	%r179, %r182;
$L__BB0_24:
	ld.global.u32 	%r26, [%rd7];
	mul.wide.s32 	%rd44, %r26, 4;
	add.s64 	%rd10, %rd1, %rd44;
	ld.global.u32 	%r125, [%rd10];
	setp.ne.s32 	%p17, %r125, 0;
	@%p17 bra 	$L__BB0_33;
	atom.relaxed.global.cas.b32 	%r126, [%rd10], 0, 1;
	setp.ne.s32 	%p18, %r126, 0;
	@%p18 bra 	$L__BB0_33;
	setp.lt.s32 	%p19, %r179, 128;
	@%p19 bra 	$L__BB0_30;
	ld.shared.u32 	%r127, [lmem];
	setp.gt.s32 	%p20, %r127, 511;
	mov.u32 	%r186, %r179;
	@%p20 bra 	$L__BB0_32;
	mov.u32 	%r128, lmem;
	atom.shared.cta.add.u32 	%r185, [%r128], 1;
	setp.gt.s32 	%p21, %r185, 511;
	@%p21 bra 	$L__BB0_33;
	shl.b32 	%r129, %r185, 2;
	add.s32 	%r131, %r128, %r129;
	st.shared.u32 	[%r131+4], %r26;
	mov.u32 	%r186, %r179;
	bra.uni 	$L__BB0_31;
$L__BB0_30:
	add.s32 	%r186, %r179, 1;
	mul.wide.s32 	%rd45, %r179, 4;
	add.s64 	%rd46, %rd5, %rd45;
	st.local.u32 	[%rd46], %r26;
	mov.u32 	%r185, %r179;
	mov.u32 	%r179, %r186;
$L__BB0_31:
	setp.ne.s32 	%p22, %r185, -1;
	@%p22 bra 	$L__BB0_33;
$L__BB0_32:
	atom.global.add.u32 	%r132, [%rd4], 1;
	mul.wide.s32 	%rd47, %r132, 4;
	add.s64 	%rd48, %rd3, %rd47;
	st.global.u32 	[%rd48], %r26;
	mov.u32 	%r179, %r186;
$L__BB0_33:
	ld.global.u32 	%r33, [%rd7+4];
	mul.wide.s32 	%rd49, %r33, 4;
	add.s64 	%rd11, %rd1, %rd49;
	ld.global.u32 	%r133, [%rd11];
	setp.ne.s32 	%p23, %r133, 0;
	@%p23 bra 	$L__BB0_42;
	atom.relaxed.global.cas.b32 	%r134, [%rd11], 0, 1;
	setp.ne.s32 	%p24, %r134, 0;
	@%p24 bra 	$L__BB0_42;
	setp.lt.s32 	%p25, %r179, 128;
	@%p25 bra 	$L__BB0_39;
	ld.shared.u32 	%r135, [lmem];
	setp.gt.s32 	%p26, %r135, 511;
	mov.u32 	%r190, %r179;
	@%p26 bra 	$L__BB0_41;
	mov.u32 	%r136, lmem;
	atom.shared.cta.add.u32 	%r189, [%r136], 1;
	setp.gt.s32 	%p27, %r189, 511;
	@%p27 bra 	$L__BB0_42;
	shl.b32 	%r137, %r189, 2;
	add.s32 	%r139, %r136, %r137;
	st.shared.u32 	[%r139+4], %r33;
	mov.u32 	%r190, %r179;
	bra.uni 	$L__BB0_40;
$L__BB0_39:
	add.s32 	%r190, %r179, 1;
	mul.wide.s32 	%rd50, %r179, 4;
	add.s64 	%rd51, %rd5, %rd50;
	st.local.u32 	[%rd51], %r33;
	mov.u32 	%r189, %r179;
	mov.u32 	%r179, %r190;
$L__BB0_40:
	setp.ne.s32 	%p28, %r189, -1;
	@%p28 bra 	$L__BB0_42;
$L__BB0_41:
	atom.global.add.u32 	%r140, [%rd4], 1;
	mul.wide.s32 	%rd52, %r140, 4;
	add.s64 	%rd53, %rd3, %rd52;
	st.global.u32 	[%rd53], %r33;
	mov.u32 	%r179, %r190;
$L__BB0_42:
	add.s32 	%r193, %r193, 4;
	add.s32 	%r173, %r173, 4;
	setp.ne.s32 	%p29, %r173, 0;
	@%p29 bra 	$L__BB0_6;
$L__BB0_43:
	setp.eq.s32 	%p30, %r7, 0;
	@%p30 bra 	$L__BB0_55;
	neg.s32 	%r195, %r7;
$L__BB0_45:
	.pragma "nounroll";
	mul.wide.s32 	%rd54, %r193, 4;
	add.s64 	%rd55, %rd2, %rd54;
	ld.global.u32 	%r49, [%rd55];
	mul.wide.s32 	%rd56, %r49, 4;
	add.s64 	%rd12, %rd1, %rd56;
	ld.global.u32 	%r141, [%rd12];
	setp.ne.s32 	%p31, %r141, 0;
	@%p31 bra 	$L__BB0_54;
	atom.relaxed.global.cas.b32 	%r142, [%rd12], 0, 1;
	setp.ne.s32 	%p32, %r142, 0;
	@%p32 bra 	$L__BB0_54;
	setp.lt.s32 	%p33, %r179, 128;
	@%p33 bra 	$L__BB0_51;
	ld.shared.u32 	%r143, [lmem];
	setp.gt.s32 	%p34, %r143, 511;
	mov.u32 	%r200, %r179;
	@%p34 bra 	$L__BB0_53;
	mov.u32 	%r144, lmem;
	atom.shared.cta.add.u32 	%r199, [%r144], 1;
	setp.gt.s32 	%p35, %r199, 511;
	@%p35 bra 	$L__BB0_54;
	shl.b32 	%r145, %r199, 2;
	add.s32 	%r147, %r144, %r145;
	st.shared.u32 	[%r147+4], %r49;
	mov.u32 	%r200, %r179;
	bra.uni 	$L__BB0_52;
$L__BB0_51:
	add.s32 	%r200, %r179, 1;
	mul.wide.s32 	%rd57, %r179, 4;
	add.s64 	%rd58, %rd5, %rd57;
	st.local.u32 	[%rd58], %r49;
	mov.u32 	%r199, %r179;
	mov.u32 	%r179, %r200;
$L__BB0_52:
	setp.ne.s32 	%p36, %r199, -1;
	@%p36 bra 	$L__BB0_54;
$L__BB0_53:
	atom.global.add.u32 	%r148, [%rd4], 1;
	mul.wide.s32 	%rd59, %r148, 4;
	add.s64 	%rd60, %rd3, %rd59;
	st.global.u32 	[%rd60], %r49;
	mov.u32 	%r179, %r200;
$L__BB0_54:
	add.s32 	%r193, %r193, 1;
	add.s32 	%r195, %r195, 1;
	setp.ne.s32 	%p37, %r195, 0;
	@%p37 bra 	$L__BB0_45;
$L__BB0_55:
	atom.global.add.u32 	%r59, [%rd4], %r179;
	setp.lt.s32 	%p38, %r179, 1;
	@%p38 bra 	$L__BB0_62;
	and.b32  	%r60, %r179, 3;
	setp.lt.u32 	%p39, %r179, 4;
	mov.b32 	%r205, 0;
	@%p39 bra 	$L__BB0_59;
	and.b32  	%r205, %r179, 2147483644;
	neg.s32 	%r204, %r205;
	add.s64 	%rd13, %rd3, 8;
	mov.u64 	%rd70, %rd5;
	mov.u32 	%r203, %r59;
$L__BB0_58:
	mul.wide.s32 	%rd61, %r203, 4;
	add.s64 	%rd62, %rd13, %rd61;
	ld.local.v4.u32 	{%r150, %r151, %r152, %r153}, [%rd70];
	st.global.u32 	[%rd62+-8], %r150;
	st.global.u32 	[%rd62+-4], %r151;
	st.global.u32 	[%rd62], %r152;
	st.global.u32 	[%rd62+4], %r153;
	add.s32 	%r204, %r204, 4;
	add.s32 	%r203, %r203, 4;
	add.s64 	%rd70, %rd70, 16;
	setp.ne.s32 	%p40, %r204, 0;
	@%p40 bra 	$L__BB0_58;
$L__BB0_59:
	setp.eq.s32 	%p41, %r60, 0;
	@%p41 bra 	$L__BB0_62;
	add.s32 	%r207, %r205, %r59;
	mul.wide.u32 	%rd63, %r205, 4;
	add.s64 	%rd71, %rd5, %rd63;
	neg.s32 	%r206, %r60;
$L__BB0_61:
	.pragma "nounroll";
	mul.wide.s32 	%rd64, %r207, 4;
	add.s64 	%rd65, %rd3, %rd64;
	ld.local.u32 	%r154, [%rd71];
	st.global.u32 	[%rd65], %r154;
	add.s32 	%r207, %r207, 1;
	add.s64 	%rd71, %rd71, 4;
	add.s32 	%r206, %r206, 1;
	setp.ne.s32 	%p42, %r206, 0;
	@%p42 bra 	$L__BB0_61;
$L__BB0_62:
	bar.sync 	0;
	ld.shared.u32 	%r155, [lmem];
	div.u32 	%r156, %r155, %r2;
	mul.lo.s32 	%r74, %r156, %r1;
	add.s32 	%r157, %r74, %r156;
	add.s32 	%r158, %r2, -1;
	setp.eq.s32 	%p43, %r1, %r158;
	selp.b32 	%r75, %r155, %r157, %p43;
	sub.s32 	%r76, %r75, %r74;
	atom.global.add.u32 	%r77, [%rd4], %r76;
	setp.lt.s32 	%p44, %r76, 1;
	@%p44 bra 	$L__BB0_69;
	and.b32  	%r78, %r76, 3;
	sub.s32 	%r160, %r74, %r75;
	setp.gt.u32 	%p45, %r160, -4;
	mov.b32 	%r211, 0;
	@%p45 bra 	$L__BB0_66;
	and.b32  	%r211, %r76, 2147483644;
	neg.s32 	%r210, %r211;
	shl.b32 	%r161, %r74, 2;
	mov.u32 	%r162, lmem;
	add.s32 	%r163, %r161, %r162;
	add.s32 	%r209, %r163, 8;
	add.s64 	%rd19, %rd3, 8;
	mov.u32 	%r208, %r77;
$L__BB0_65:
	mul.wide.s32 	%rd66, %r208, 4;
	add.s64 	%rd67, %rd19, %rd66;
	ld.shared.u32 	%r164, [%r209+-4];
	st.global.u32 	[%rd67+-8], %r164;
	ld.shared.u32 	%r165, [%r209];
	st.global.u32 	[%rd67+-4], %r165;
	ld.shared.u32 	%r166, [%r209+4];
	st.global.u32 	[%rd67], %r166;
	ld.shared.u32 	%r167, [%r209+8];
	st.global.u32 	[%rd67+4], %r167;
	add.s32 	%r210, %r210, 4;
	add.s32 	%r209, %r209, 16;
	add.s32 	%r208, %r208, 4;
	setp.ne.s32 	%p46, %r210, 0;
	@%p46 bra 	$L__BB0_65;
$L__BB0_66:
	setp.eq.s32 	%p47, %r78, 0;
	@%p47 bra 	$L__BB0_69;
	add.s32 	%r214, %r211, %r77;
	add.s32 	%r168, %r211, %r74;
	shl.b32 	%r169, %r168, 2;
	mov.u32 	%r170, lmem;
	add.s32 	%r171, %r169, %r170;
	add.s32 	%r213, %r171, 4;
	neg.s32 	%r212, %r78;
$L__BB0_68:
	.pragma "nounroll";
	mul.wide.s32 	%rd68, %r214, 4;
	add.s64 	%rd69, %rd3, %rd68;
	ld.shared.u32 	%r172, [%r213];
	st.global.u32 	[%rd69], %r172;
	add.s32 	%r214, %r214, 1;
	add.s32 	%r213, %r213, 4;
	add.s32 	%r212, %r212, 1;
	setp.ne.s32 	%p48, %r212, 0;
	@%p48 bra 	$L__BB0_68;
$L__BB0_69:
	ret;

}


// ===== COMPILED SASS (sm_100) =====

	.target	sm_100

	.elftype	@"ET_EXEC"


//--------------------- .note.nv.tkinfo           --------------------------
	.section	.note.nv.tkinfo,"",@"SHT_NOTE"
	.sectionflags	@"SHF_NOTE_NV_TKINFO"
	.tkinfo
        /*0018*/ 	.word	0x00000002
        /*0030*/ 	.string	""
        /*0030*/ 	.string	"ptxas"
        /*0030*/ 	.string	"Cuda compilation tools, release 13.0, V13.0.88"
        /*0030*/ 	.string	"Build cuda_13.0.r13.0/compiler.36424714_0"
        /*0030*/ 	.string	"-arch sm_100 -m 64 "



//--------------------- .note.nv.cuinfo           --------------------------
	.section	.note.nv.cuinfo,"",@"SHT_NOTE"
	.sectionflags	@"SHF_NOTE_NV_CUINFO"
        /*0018*/ 	.short	0x0002
        /*001a*/ 	.short	0x0064
        /*001c*/ 	.short	0x0082
	.zero		2


//--------------------- .nv.info                  --------------------------
	.section	.nv.info,"",@"SHT_CUDA_INFO"
	.align	4


	//----- nvinfo : EIATTR_REGCOUNT
	.align		4
        /*0000*/ 	.byte	0x04, 0x2f
        /*0002*/ 	.short	(.L_1 - .L_0)
	.align		4
.L_0:
        /*0004*/ 	.word	index@(_Z6kerneliPiS_S_S_iS_S_)
        /*0008*/ 	.word	0x00000028


	//----- nvinfo : EIATTR_FRAME_SIZE
	.align		4
.L_1:
        /*000c*/ 	.byte	0x04, 0x11
        /*000e*/ 	.short	(.L_3 - .L_2)
	.align		4
.L_2:
        /*0010*/ 	.word	index@(_Z6kerneliPiS_S_S_iS_S_)
        /*0014*/ 	.word	0x00000200


	//----- nvinfo : EIATTR_MIN_STACK_SIZE
	.align		4
.L_3:
        /*0018*/ 	.byte	0x04, 0x12
        /*001a*/ 	.short	(.L_5 - .L_4)
	.align		4
.L_4:
        /*001c*/ 	.word	index@(_Z6kerneliPiS_S_S_iS_S_)
        /*0020*/ 	.word	0x00000200
.L_5:


//--------------------- .nv.compat                --------------------------
	.section	.nv.compat,"",@"SHT_CUDA_COMPAT_INFO"
	.align	4
        /*0000*/ 	.byte	0x02, 0x09, 0x00, 0x00, 0x02, 0x02, 0x01, 0x00, 0x02, 0x05, 0x05, 0x00, 0x03, 0x07, 0x01, 0x01
        /*0010*/ 	.byte	0x02, 0x03, 0x00, 0x00, 0x02, 0x06, 0x01, 0x00, 0x04, 0x0b, 0x08, 0x00, 0x09, 0x00, 0x00, 0x00
        /*0020*/ 	.byte	0x00, 0x00, 0x00, 0x00


//--------------------- .nv.info._Z6kerneliPiS_S_S_iS_S_ --------------------------
	.section	.nv.info._Z6kerneliPiS_S_S_iS_S_,"",@"SHT_CUDA_INFO"
	.sectionflags	@""
	.align	4


	//----- nvinfo : EIATTR_CUDA_API_VERSION
	.align		4
        /*0000*/ 	.byte	0x04, 0x37
        /*0002*/ 	.short	(.L_7 - .L_6)
.L_6:
        /*0004*/ 	.word	0x00000082


	//----- nvinfo : EIATTR_KPARAM_INFO
	.align		4
.L_7:
        /*0008*/ 	.byte	0x04, 0x17
        /*000a*/ 	.short	(.L_9 - .L_8)
.L_8:
        /*000c*/ 	.word	0x00000000
        /*0010*/ 	.short	0x0007
        /*0012*/ 	.short	0x0038
        /*0014*/ 	.byte	0x00, 0xf5, 0x21, 0x00


	//----- nvinfo : EIATTR_KPARAM_INFO
	.align		4
.L_9:
        /*0018*/ 	.byte	0x04, 0x17
        /*001a*/ 	.short	(.L_11 - .L_10)
.L_10:
        /*001c*/ 	.word	0x00000000
        /*0020*/ 	.short	0x0006
        /*0022*/ 	.short	0x0030
        /*0024*/ 	.byte	0x00, 0xf5, 0x21, 0x00


	//----- nvinfo : EIATTR_KPARAM_INFO
	.align		4
.L_11:
        /*0028*/ 	.byte	0x04, 0x17
        /*002a*/ 	.short	(.L_13 - .L_12)
.L_12:
        /*002c*/ 	.word	0x00000000
        /*0030*/ 	.short	0x0005
        /*0032*/ 	.short	0x0028
        /*0034*/ 	.byte	0x00, 0xf0, 0x11, 0x00


	//----- nvinfo : EIATTR_KPARAM_INFO
	.align		4
.L_13:
        /*0038*/ 	.byte	0x04, 0x17
        /*003a*/ 	.short	(.L_15 - .L_14)
.L_14:
        /*003c*/ 	.word	0x00000000
        /*0040*/ 	.short	0x0004
        /*0042*/ 	.short	0x0020
        /*0044*/ 	.byte	0x00, 0xf5, 0x21, 0x00


	//----- nvinfo : EIATTR_KPARAM_INFO
	.align		4
.L_15:
        /*0048*/ 	.byte	0x04, 0x17
        /*004a*/ 	.short	(.L_17 - .L_16)
.L_16:
        /*004c*/ 	.word	0x00000000
        /*0050*/ 	.short	0x0003
        /*0052*/ 	.short	0x0018
        /*0054*/ 	.byte	0x00, 0xf5, 0x21, 0x00


	//----- nvinfo : EIATTR_KPARAM_INFO
	.align		4
.L_17:
        /*0058*/ 	.byte	0x04, 0x17
        /*005a*/ 	.short	(.L_19 - .L_18)
.L_18:
        /*005c*/ 	.word	0x00000000
        /*0060*/ 	.short	0x0002
        /*0062*/ 	.short	0x0010
        /*0064*/ 	.byte	0x00, 0xf5, 0x21, 0x00


	//----- nvinfo : EIATTR_KPARAM_INFO
	.align		4
.L_19:
        /*0068*/ 	.byte	0x04, 0x17
        /*006a*/ 	.short	(.L_21 - .L_20)
.L_20:
        /*006c*/ 	.word	0x00000000
        /*0070*/ 	.short	0x0001
        /*0072*/ 	.short	0x0008
        /*0074*/ 	.byte	0x00, 0xf5, 0x21, 0x00


	//----- nvinfo : EIATTR_KPARAM_INFO
	.align		4
.L_21:
        /*0078*/ 	.byte	0x04, 0x17
        /*007a*/ 	.short	(.L_23 - .L_22)
.L_22:
        /*007c*/ 	.word	0x00000000
        /*0080*/ 	.short	0x0000
        /*0082*/ 	.short	0x0000
        /*0084*/ 	.byte	0x00, 0xf0, 0x11, 0x00


	//----- nvinfo : EIATTR_SPARSE_MMA_MASK
	.align		4
.L_23:
        /*0088*/ 	.byte	0x03, 0x50
        /*008a*/ 	.short	0x0000


	//----- nvinfo : EIATTR_MAXREG_COUNT
	.align		4
        /*008c*/ 	.byte	0x03, 0x1b
        /*008e*/ 	.short	0x00ff


	//----- nvinfo : EIATTR_NUM_BARRIERS
	.align		4
        /*0090*/ 	.byte	0x02, 0x4c
        /*0092*/ 	.byte	0x01
	.zero		1


	//----- nvinfo : EIATTR_MERCURY_ISA_VERSION
	.align		4
        /*0094*/ 	.byte	0x03, 0x5f
        /*0096*/ 	.short	0x0101


	//----- nvinfo : EIATTR_INT_WARP_WIDE_INSTR_OFFSETS
	.align		4
        /*0098*/ 	.byte	0x04, 0x31
        /*009a*/ 	.short	(.L_25 - .L_24)


	//   ....[0]....
.L_24:
        /*009c*/ 	.word	0x00000480


	//   ....[1]....
        /*00a0*/ 	.word	0x00000500


	//   ....[2]....
        /*00a4*/ 	.word	0x000005d0


	//   ....[3]....
        /*00a8*/ 	.word	0x00000660


	//   ....[4]....
        /*00ac*/ 	.word	0x00000820


	//   ....[5]....
        /*00b0*/ 	.word	0x00000890


	//   ....[6]....
        /*00b4*/ 	.word	0x000009d0


	//   ....[7]....
        /*00b8*/ 	.word	0x00000a60


	//   ....[8]....
        /*00bc*/ 	.word	0x00000c20


	//   ....[9]....
        /*00c0*/ 	.word	0x00000c90


	//   ....[10]....
        /*00c4*/ 	.word	0x00000dd0


	//   ....[11]....
        /*00c8*/ 	.word	0x00000e60


	//   ....[12]....
        /*00cc*/ 	.word	0x00001020


	//   ....[13]....
        /*00d0*/ 	.word	0x00001090


	//   ....[14]....
        /*00d4*/ 	.word	0x000011e0


	//   ....[15]....
        /*00d8*/ 	.word	0x00001270


	//   ....[16]....
        /*00dc*/ 	.word	0x000014f0


	//   ....[17]....
        /*00e0*/ 	.word	0x00001570


	//   ....[18]....
        /*00e4*/ 	.word	0x000016b0


	//   ....[19]....
        /*00e8*/ 	.word	0x00001750


	//   ....[20]....
        /*00ec*/ 	.word	0x000017f0


	//   ....[21]....
        /*00f0*/ 	.word	0x00001840


	//   ....[22]....
        /*00f4*/ 	.word	0x00001880


	//   ....[23]....
        /*00f8*/ 	.word	0x000018b0


	//   ....[24]....
        /*00fc*/ 	.word	0x000018d0


	//   ....[25]....
        /*0100*/ 	.word	0x000018f0


	//   ....[26]....
        /*0104*/ 	.word	0x00001920


	//   ....[27]....
        /*0108*/ 	.word	0x00001930


	//   ....[28]....
        /*010c*/ 	.word	0x000021e0


	//   ....[29]....
        /*0110*/ 	.word	0x00002260


	//   ....[30]....
        /*0114*/ 	.word	0x000022a0


	//   ....[31]....
        /*0118*/ 	.word	0x000022d0


	//   ....[32]....
        /*011c*/ 	.word	0x000022f0


	//   ....[33]....
        /*0120*/ 	.word	0x00002310


	//   ....[34]....
        /*0124*/ 	.word	0x00002340


	//   ....[35]....
        /*0128*/ 	.word	0x00002350


	//----- nvinfo : EIATTR_VRC_CTA_INIT_COUNT
	.align		4
.L_25:
        /*012c*/ 	.byte	0x02, 0x4a
	.zero		1
	.zero		1


	//----- nvinfo : EIATTR_EXIT_INSTR_OFFSETS
	.align		4
        /*0130*/ 	.byte	0x04, 0x1c
        /*0132*/ 	.short	(.L_27 - .L_26)


	//   ....[0]....
.L_26:
        /*0134*/ 	.word	0x00002370


	//   ....[1]....
        /*0138*/ 	.word	0x00002af0


	//   ....[2]....
        /*013c*/ 	.word	0x00002be0


	//----- nvinfo : EIATTR_CRS_STACK_SIZE
	.align		4
.L_27:
        /*0140*/ 	.byte	0x04, 0x1e
        /*0142*/ 	.short	(.L_29 - .L_28)
.L_28:
        /*0144*/ 	.word	0x00000000


	//----- nvinfo : EIATTR_CBANK_PARAM_SIZE
	.align		4
.L_29:
        /*0148*/ 	.byte	0x03, 0x19
        /*014a*/ 	.short	0x0040


	//----- nvinfo : EIATTR_PARAM_CBANK
	.align		4
        /*014c*/ 	.byte	0x04, 0x0a
        /*014e*/ 	.short	(.L_31 - .L_30)
	.align		4
.L_30:
        /*0150*/ 	.word	index@(.nv.constant0._Z6kerneliPiS_S_S_iS_S_)
        /*0154*/ 	.short	0x0380
        /*0156*/ 	.short	0x0040


	//----- nvinfo : EIATTR_SW_WAR
	.align		4
.L_31:
        /*0158*/ 	.byte	0x04, 0x36
        /*015a*/ 	.short	(.L_33 - .L_32)
.L_32:
        /*015c*/ 	.word	0x00000008
.L_33:


//--------------------- .nv.callgraph             --------------------------
	.section	.nv.callgraph,"",@"SHT_CUDA_CALLGRAPH"
	.align	4
	.sectionentsize	8
	.align		4
        /*0000*/ 	.word	0x00000000
	.align		4
        /*0004*/ 	.word	0xffffffff
	.align		4
        /*0008*/ 	.word	0x00000000
	.align		4
        /*000c*/ 	.word	0xfffffffe
	.align		4
        /*0010*/ 	.word	0x00000000
	.align		4
        /*0014*/ 	.word	0xfffffffd
	.align		4
        /*0018*/ 	.word	0x00000000
	.align		4
        /*001c*/ 	.word	0xfffffffc


//--------------------- .text._Z6kerneliPiS_S_S_iS_S_ --------------------------
	.section	.text._Z6kerneliPiS_S_S_iS_S_,"ax",@progbits
	.align	128
        .global         _Z6kerneliPiS_S_S_iS_S_
        .type           _Z6kerneliPiS_S_S_iS_S_,@function
        .size           _Z6kerneliPiS_S_S_iS_S_,(.L_x_60 - _Z6kerneliPiS_S_S_iS_S_)
        .other          _Z6kerneliPiS_S_S_iS_S_,@"STO_CUDA_ENTRY STV_DEFAULT"
_Z6kerneliPiS_S_S_iS_S_:
.text._Z6kerneliPiS_S_S_iS_S_:
[----:B------:R-:W0:Y:S01]  /*0000*/  LDC R1, c[0x0][0x37c] ;  /* 0x0000df00ff017b82 */ /* 0x000e220000000800 */
[----:B------:R-:W1:Y:S07]  /*0010*/  S2R R2, SR_TID.X ;  /* 0x0000000000027919 */ /* 0x000e6e0000002100 */
[----:B------:R-:W2:Y:S01]  /*0020*/  S2UR UR4, SR_CTAID.X ;  /* 0x00000000000479c3 */ /* 0x000ea20000002500 */
[----:B------:R-:W3:Y:S01]  /*0030*/  LDCU UR5, c[0x0][0x3a8] ;  /* 0x00007500ff0577ac */ /* 0x000ee20008000800 */
[----:B------:R-:W-:Y:S01]  /*0040*/  BSSY.RECONVERGENT B1, `(.L_x_0) ;  /* 0x0000178000017945 */ /* 0x000fe20003800200 */
[----:B0-----:R-:W-:Y:S01]  /*0050*/  VIADD R1, R1, 0xfffffe00 ;  /* 0xfffffe0001017836 */ /* 0x001fe20000000000 */
[----:B------:R-:W0:Y:S01]  /*0060*/  LDCU.64 UR8, c[0x0][0x358] ;  /* 0x00006b00ff0877ac */ /* 0x000e220008000a00 */
[----:B------:R-:W-:-:S03]  /*0070*/  IMAD.MOV.U32 R12, RZ, RZ, RZ ;  /* 0x000000ffff0c7224 */ /* 0x000fc600078e00ff */
[----:B------:R-:W2:Y:S01]  /*0080*/  LDC R3, c[0x0][0x360] ;  /* 0x0000d800ff037b82 */ /* 0x000ea20000000800 */
[----:B-1----:R-:W-:Y:S01]  /*0090*/  ISETP.NE.AND P0, PT, R2, RZ, PT ;  /* 0x000000ff0200720c */ /* 0x002fe20003f05270 */
[----:B--2---:R-:W-:-:S12]  /*00a0*/  IMAD R7, R3, UR4, R2 ;  /* 0x0000000403077c24 */ /* 0x004fd8000f8e0202 */
[----:B------:R-:W1:Y:S01]  /*00b0*/  @!P0 S2R R5, SR_CgaCtaId ;  /* 0x0000000000058919 */ /* 0x000e620000008800 */
[----:B------:R-:W-:-:S04]  /*00c0*/  @!P0 MOV R0, 0x400 ;  /* 0x0000040000008802 */ /* 0x000fc80000000f00 */
[----:B-1----:R-:W-:-:S05]  /*00d0*/  @!P0 LEA R0, R5, R0, 0x18 ;  /* 0x0000000005008211 */ /* 0x002fca00078ec0ff */
[----:B------:R1:W-:Y:S01]  /*00e0*/  @!P0 STS [R0], RZ ;  /* 0x000000ff00008388 */ /* 0x0003e20000000800 */
[----:B------:R-:W-:Y:S01]  /*00f0*/  BAR.SYNC.DEFER_BLOCKING 0x0 ;  /* 0x0000000000007b1d */ /* 0x000fe20000010000 */
[----:B---3--:R-:W-:-:S13]  /*0100*/  ISETP.GE.AND P0, PT, R7, UR5, PT ;  /* 0x0000000507007c0c */ /* 0x008fda000bf06270 */
[----:B01----:R-:W-:Y:S05]  /*0110*/  @P0 BRA `(.L_x_1) ;  /* 0x0000001400a80947 */ /* 0x003fea0003800000 */
[----:B------:R-:W0:Y:S02]  /*0120*/  LDC.64 R4, c[0x0][0x398] ;  /* 0x0000e600ff047b82 */ /* 0x000e240000000a00 */
[----:B0-----:R-:W-:-:S06]  /*0130*/  IMAD.WIDE R4, R7, 0x4, R4 ;  /* 0x0000000407047825 */ /* 0x001fcc00078e0204 */
[----:B------:R-:W0:Y:S01]  /*0140*/  LDC.64 R6, c[0x0][0x388] ;  /* 0x0000e200ff067b82 */ /* 0x000e220000000a00 */
[----:B------:R-:W0:Y:S02]  /*0150*/  LDG.E R5, desc[UR8][R4.64] ;  /* 0x0000000804057981 */ /* 0x000e24000c1e1900 */
[----:B0-----:R-:W-:-:S05]  /*0160*/  IMAD.WIDE R6, R5, 0x4, R6 ;  /* 0x0000000405067825 */ /* 0x001fca00078e0206 */
[----:B------:R-:W2:Y:S04]  /*0170*/  LDG.E R13, desc[UR8][R6.64] ;  /* 0x00000008060d7981 */ /* 0x000ea8000c1e1900 */
[----:B------:R-:W2:Y:S02]  /*0180*/  LDG.E R0, desc[UR8][R6.64+0x4] ;  /* 0x0000040806007981 */ /* 0x000ea4000c1e1900 */
[----:B--2---:R-:W-:-:S13]  /*0190*/  ISETP.GE.AND P0, PT, R13, R0, PT ;  /* 0x000000000d00720c */ /* 0x004fda0003f06270 */
[----:B------:R-:W-:Y:S05]  /*01a0*/  @P0 BRA `(.L_x_1) ;  /* 0x0000001400840947 */ /* 0x000fea0003800000 */
[----:B------:R-:W-:Y:S01]  /*01b0*/  IMAD.IADD R4, R13, 0x1, -R0 ;  /* 0x000000010d047824 */ /* 0x000fe200078e0a00 */
[----:B------:R-:W-:Y:S01]  /*01c0*/  IADD3 R14, PT, PT, R0, -R13, RZ ;  /* 0x8000000d000e7210 */ /* 0x000fe20007ffe0ff */
[----:B------:R-:W-:Y:S01]  /*01d0*/  BSSY.RECONVERGENT B0, `(.L_x_2) ;  /* 0x0000112000007945 */ /* 0x000fe20003800200 */
[----:B------:R-:W-:Y:S02]  /*01e0*/  IMAD.MOV.U32 R12, RZ, RZ, RZ ;  /* 0x000000ffff0c7224 */ /* 0x000fe400078e00ff */
[----:B------:R-:W-:Y:S02]  /*01f0*/  ISETP.GT.U32.AND P0, PT, R4, -0x4, PT ;  /* 0xfffffffc0400780c */ /* 0x000fe40003f04070 */
[----:B------:R-:W-:-:S11]  /*0200*/  LOP3.LUT R0, R14, 0x3, RZ, 0xc0, !PT ;  /* 0x000000030e007812 */ /* 0x000fd600078ec0ff */
[----:B------:R-:W-:Y:S05]  /*0210*/  @P0 BRA `(.L_x_3) ;  /* 0x0000001000340947 */ /* 0x000fea0003800000 */
[----:B------:R-:W0:Y:S01]  /*0220*/  LDC.64 R10, c[0x0][0x390] ;  /* 0x0000e400ff0a7b82 */ /* 0x000e220000000a00 */
[----:B------:R-:W-:Y:S01]  /*0230*/  LOP3.LUT R14, R14, 0xfffffffc, RZ, 0xc0, !PT ;  /* 0xfffffffc0e0e7812 */ /* 0x000fe200078ec0ff */
[----:B------:R-:W-:-:S03]  /*0240*/  IMAD.MOV.U32 R12, RZ, RZ, RZ ;  /* 0x000000ffff0c7224 */ /* 0x000fc600078e00ff */
[----:B------:R-:W-:-:S03]  /*0250*/  IADD3 R14, PT, PT, -R14, RZ, RZ ;  /* 0x000000ff0e0e7210 */ /* 0x000fc60007ffe1ff */
[----:B------:R-:W1:Y:S08]  /*0260*/  LDC.64 R6, c[0x0][0x3b0] ;  /* 0x0000ec00ff067b82 */ /* 0x000e700000000a00 */
[----:B------:R-:W2:Y:S01]  /*0270*/  LDC.64 R8, c[0x0][0x3a0] ;  /* 0x0000e800ff087b82 */ /* 0x000ea20000000a00 */
[----:B0-----:R-:W-:-:S05]  /*0280*/  IADD3 R10, P0, PT, R10, 0x8, RZ ;  /* 0x000000080a0a7810 */ /* 0x001fca0007f1e0ff */
[----:B------:R-:W-:-:S08]  /*0290*/  IMAD.X R11, RZ, RZ, R11, P0 ;  /* 0x000000ffff0b7224 */ /* 0x000fd000000e060b */
.L_x_27:
[----:B0-23--:R-:W-:-:S05]  /*02a0*/  IMAD.WIDE R4, R13, 0x4, R10 ;  /* 0x000000040d047825 */ /* 0x00dfca00078e020a */
[----:B------:R-:W2:Y:S02]  /*02b0*/  LDG.E R15, desc[UR8][R4.64+-0x8] ;  /* 0xfffff808040f7981 */ /* 0x000ea4000c1e1900 */
[----:B--2---:R-:W-:-:S05]  /*02c0*/  IMAD.WIDE R16, R15, 0x4, R8 ;  /* 0x000000040f107825 */ /* 0x004fca00078e0208 */
[----:B------:R-:W2:Y:S01]  /*02d0*/  LDG.E R18, desc[UR8][R16.64] ;  /* 0x0000000810127981 */ /* 0x000ea2000c1e1900 */
[----:B------:R-:W-:Y:S01]  /*02e0*/  VIADD R14, R14, 0x4 ;  /* 0x000000040e0e7836 */ /* 0x000fe20000000000 */
[----:B------:R-:W-:Y:S04]  /*02f0*/  BSSY.RECONVERGENT B2, `(.L_x_4) ;  /* 0x000003c000027945 */ /* 0x000fe80003800200 */
[----:B------:R-:W-:Y:S02]  /*0300*/  ISETP.NE.AND P0, PT, R14, RZ, PT ;  /* 0x000000ff0e00720c */ /* 0x000fe40003f05270 */
[----:B--2---:R-:W-:-:S13]  /*0310*/  ISETP.NE.AND P1, PT, R18, RZ, PT ;  /* 0x000000ff1200720c */ /* 0x004fda0003f25270 */
[----:B------:R-:W-:Y:S05]  /*0320*/  @P1 BRA `(.L_x_5) ;  /* 0x0000000000e01947 */ /* 0x000fea0003800000 */
[----:B------:R-:W-:Y:S02]  /*0330*/  IMAD.MOV.U32 R19, RZ, RZ, 0x1 ;  /* 0x00000001ff137424 */ /* 0x000fe400078e00ff */
[----:B------:R-:W-:-:S05]  /*0340*/  IMAD.MOV.U32 R18, RZ, RZ, RZ ;  /* 0x000000ffff127224 */ /* 0x000fca00078e00ff */
[----:B------:R-:W2:Y:S02]  /*0350*/  ATOMG.E.CAS.STRONG.GPU PT, R16, [R16], R18, R19 ;  /* 0x00000012101073a9 */ /* 0x000ea400001ee113 */
[----:B--2---:R-:W-:-:S13]  /*0360*/  ISETP.NE.AND P1, PT, R16, RZ, PT ;  /* 0x000000ff1000720c */ /* 0x004fda0003f25270 */
[----:B------:R-:W-:Y:S05]  /*0370*/  @P1 BRA `(.L_x_5) ;  /* 0x0000000000cc1947 */ /* 0x000fea0003800000 */
[----:B------:R-:W-:Y:S01]  /*0380*/  ISETP.GT.AND P1, PT, R12, 0x7f, PT ;  /* 0x0000007f0c00780c */ /* 0x000fe20003f24270 */
[----:B------:R-:W-:-:S12]  /*0390*/  BSSY.RELIABLE B3, `(.L_x_6) ;  /* 0x0000022000037945 */ /* 0x000fd80003800100 */
[C---:B------:R-:W-:Y:S01]  /*03a0*/  @!P1 LEA R16, R12.reuse, R1, 0x2 ;  /* 0x000000010c109211 */ /* 0x040fe200078e10ff */
[----:B------:R-:W-:Y:S02]  /*03b0*/  @!P1 VIADD R18, R12, 0x1 ;  /* 0x000000010c129836 */ /* 0x000fe40000000000 */
[----:B------:R-:W-:Y:S02]  /*03c0*/  @!P1 IMAD.MOV.U32 R17, RZ, RZ, R12 ;  /* 0x000000ffff119224 */ /* 0x000fe400078e000c */
[----:B------:R0:W-:Y:S01]  /*03d0*/  @!P1 STL [R16], R15 ;  /* 0x0000000f10009387 */ /* 0x0001e20000100800 */
[----:B------:R-:W-:Y:S01]  /*03e0*/  @!P1 IMAD.MOV.U32 R12, RZ, RZ, R18 ;  /* 0x000000ffff0c9224 */ /* 0x000fe200078e0012 */
[----:B------:R-:W-:Y:S06]  /*03f0*/  @!P1 BRA `(.L_x_7) ;  /* 0x0000000000609947 */ /* 0x000fec0003800000 */
[----:B------:R-:W2:Y:S01]  /*0400*/  S2R R17, SR_CgaCtaId ;  /* 0x0000000000117919 */ /* 0x000ea20000008800 */
[----:B0-----:R-:W-:Y:S02]  /*0410*/  MOV R16, 0x400 ;  /* 0x0000040000107802 */ /* 0x001fe40000000f00 */
[----:B------:R-:W-:Y:S02]  /*0420*/  MOV R18, R12 ;  /* 0x0000000c00127202 */ /* 0x000fe40000000f00 */
[----:B--2---:R-:W-:-:S05]  /*0430*/  LEA R21, R17, R16, 0x18 ;  /* 0x0000001011157211 */ /* 0x004fca00078ec0ff */
[----:B------:R-:W0:Y:S02]  /*0440*/  LDS R16, [R21] ;  /* 0x0000000015107984 */ /* 0x000e240000000800 */
[----:B0-----:R-:W-:-:S13]  /*0450*/  ISETP.GT.AND P1, PT, R16, 0x1ff, PT ;  /* 0x000001ff1000780c */ /* 0x001fda0003f24270 */
[----:B------:R-:W-:Y:S05]  /*0460*/  @P1 BRA `(.L_x_8) ;  /* 0x0000000000501947 */ /* 0x000fea0003800000 */
[----:B------:R-:W0:Y:S01]  /*0470*/  S2R R17, SR_LANEID ;  /* 0x0000000000117919 */ /* 0x000e220000000000 */
[----:B------:R-:W-:Y:S02]  /*0480*/  VOTEU.ANY UR4, UPT, PT ;  /* 0x0000000000047886 */ /* 0x000fe400038e0100 */
[----:B------:R-:W0:Y:S01]  /*0490*/  FLO.U32 R18, UR4 ;  /* 0x0000000400127d00 */ /* 0x000e2200080e0000 */
[----:B------:R-:W2:Y:S07]  /*04a0*/  S2R R20, SR_LTMASK ;  /* 0x0000000000147919 */ /* 0x000eae0000003900 */
[----:B------:R-:W3:Y:S01]  /*04b0*/  POPC R16, UR4 ;  /* 0x0000000400107d09 */ /* 0x000ee20008000000 */
[----:B0-----:R-:W-:-:S02]  /*04c0*/  ISETP.EQ.U32.AND P1, PT, R18, R17, PT ;  /* 0x000000111200720c */ /* 0x001fc40003f22070 */
[----:B--2---:R-:W-:-:S06]  /*04d0*/  LOP3.LUT R20, R20, UR4, RZ, 0xc0, !PT ;  /* 0x0000000414147c12 */ /* 0x004fcc000f8ec0ff */
[----:B------:R-:W0:Y:S05]  /*04e0*/  POPC R20, R20 ;  /* 0x0000001400147309 */ /* 0x000e2a0000000000 */
[----:B---3--:R-:W2:Y:S04]  /*04f0*/  @P1 ATOMS.ADD R19, [R21], R16 ;  /* 0x000000101513138c */ /* 0x008ea80000000000 */
[----:B--2---:R-:W0:Y:S02]  /*0500*/  SHFL.IDX PT, R17, R19, R18, 0x1f ;  /* 0x00001f1213117589 */ /* 0x004e2400000e0000 */
[----:B0-----:R-:W-:-:S05]  /*0510*/  IMAD.IADD R17, R17, 0x1, R20 ;  /* 0x0000000111117824 */ /* 0x001fca00078e0214 */
[----:B------:R-:W-:-:S13]  /*0520*/  ISETP.GT.AND P1, PT, R17, 0x1ff, PT ;  /* 0x000001ff1100780c */ /* 0x000fda0003f24270 */
[----:B------:R-:W-:Y:S05]  /*0530*/  @P1 BREAK.RELIABLE B3 ;  /* 0x0000000000031942 */ /* 0x000fea0003800100 */
[----:B------:R-:W-:Y:S05]  /*0540*/  @P1 BRA `(.L_x_5) ;  /* 0x0000000000581947 */ /* 0x000fea0003800000 */
[----:B------:R-:W-:Y:S02]  /*0550*/  IMAD R16, R17, 0x4, R21 ;  /* 0x0000000411107824 */ /* 0x000fe400078e0215 */
[----:B------:R-:W-:-:S03]  /*0560*/  IMAD.MOV.U32 R18, RZ, RZ, R12 ;  /* 0x000000ffff127224 */ /* 0x000fc600078e000c */
[----:B------:R2:W-:Y:S04]  /*0570*/  STS [R16+0x4], R15 ;  /* 0x0000040f10007388 */ /* 0x0005e80000000800 */
.L_x_7:
[----:B------:R-:W-:-:S13]  /*0580*/  ISETP.NE.AND P1, PT, R17, -0x1, PT ;  /* 0xffffffff1100780c */ /* 0x000fda0003f25270 */
[----:B------:R-:W-:Y:S05]  /*0590*/  @P1 BREAK.RELIABLE B3 ;  /* 0x0000000000031942 */ /* 0x000fea0003800100 */
[----:B------:R-:W-:Y:S05]  /*05a0*/  @P1 BRA `(.L_x_5) ;  /* 0x0000000000401947 */ /* 0x000fea0003800000 */
.L_x_8:
[----:B------:R-:W-:Y:S05]  /*05b0*/  BSYNC.RELIABLE B3 ;  /* 0x0000000000037941 */ /* 0x000fea0003800100 */
.L_x_6:
[----:B------:R-:W3:Y:S01]  /*05c0*/  S2R R21, SR_LANEID ;  /* 0x0000000000157919 */ /* 0x000ee20000000000 */
[----:B------:R-:W-:Y:S01]  /*05d0*/  VOTEU.ANY UR4, UPT, PT ;  /* 0x0000000000047886 */ /* 0x000fe200038e0100 */
[----:B0-2---:R-:W0:Y:S01]  /*05e0*/  LDC.64 R16, c[0x0][0x3b8] ;  /* 0x0000ee00ff107b82 */ /* 0x005e220000000a00 */
[----:B------:R-:W3:Y:S08]  /*05f0*/  FLO.U32 R22, UR4 ;  /* 0x0000000400167d00 */ /* 0x000ef000080e0000 */
[----:B------:R-:W0:Y:S01]  /*0600*/  POPC R19, UR4 ;  /* 0x0000000400137d09 */ /* 0x000e220008000000 */
[----:B---3--:R-:W-:-:S13]  /*0610*/  ISETP.EQ.U32.AND P1, PT, R22, R21, PT ;  /* 0x000000151600720c */ /* 0x008fda0003f22070 */
[----:B0-----:R-:W2:Y:S01]  /*0620*/  @P1 ATOMG.E.ADD.STRONG.GPU PT, R17, desc[UR8][R16.64], R19 ;  /* 0x80000013101119a8 */ /* 0x001ea200081ef108 */
[----:B------:R-:W0:Y:S02]  /*0630*/  S2R R23, SR_LTMASK ;  /* 0x0000000000177919 */ /* 0x000e240000003900 */
[----:B0-----:R-:W-:-:S04]  /*0640*/  LOP3.LUT R23, R23, UR4, RZ, 0xc0, !PT ;  /* 0x0000000417177c12 */ /* 0x001fc8000f8ec0ff */
[----:B------:R-:W0:Y:S01]  /*0650*/  POPC R12, R23 ;  /* 0x00000017000c7309 */ /* 0x000e220000000000 */
[----:B--2---:R-:W0:Y:S02]  /*0660*/  SHFL.IDX PT, R21, R17, R22, 0x1f ;  /* 0x00001f1611157589 */ /* 0x004e2400000e0000 */
[----:B0-----:R-:W-:Y:S01]  /*0670*/  IADD3 R21, PT, PT, R21, R12, RZ ;  /* 0x0000000c15157210 */ /* 0x001fe20007ffe0ff */
[----:B------:R-:W-:-:S04]  /*0680*/  IMAD.MOV.U32 R12, RZ, RZ, R18 ;  /* 0x000000ffff0c7224 */ /* 0x000fc800078e0012 */
[----:B-1----:R-:W-:-:S05]  /*0690*/  IMAD.WIDE R20, R21, 0x4, R6 ;  /* 0x0000000415147825 */ /* 0x002fca00078e0206 */
[----:B------:R3:W-:Y:S02]  /*06a0*/  STG.E desc[UR8][R20.64], R15 ;  /* 0x0000000f14007986 */ /* 0x0007e4000c101908 */
.L_x_5:
[----:B------:R-:W-:Y:S05]  /*06b0*/  BSYNC.RECONVERGENT B2 ;  /* 0x0000000000027941 */ /* 0x000fea0003800200 */
.L_x_4:
[----:B0-23--:R-:W2:Y:S02]  /*06c0*/  LDG.E R15, desc[UR8][R4.64+-0x4] ;  /* 0xfffffc08040f7981 */ /* 0x00dea4000c1e1900 */
[----:B--2---:R-:W-:-:S05]  /*06d0*/  IMAD.WIDE R16, R15, 0x4, R8 ;  /* 0x000000040f107825 */ /* 0x004fca00078e0208 */
[----:B------:R-:W2:Y:S01]  /*06e0*/  LDG.E R18, desc[UR8][R16.64] ;  /* 0x0000000810127981 */ /* 0x000ea2000c1e1900 */
[----:B------:R-:W-:Y:S01]  /*06f0*/  BSSY.RECONVERGENT B2, `(.L_x_9) ;  /* 0x000003c000027945 */ /* 0x000fe20003800200 */
[----:B--2---:R-:W-:-:S13]  /*0700*/  ISETP.NE.AND P1, PT, R18, RZ, PT ;  /* 0x000000ff1200720c */ /* 0x004fda0003f25270 */
[----:B------:R-:W-:Y:S05]  /*0710*/  @P1 BRA `(.L_x_10) ;  /* 0x0000000000e41947 */ /* 0x000fea0003800000 */
[----:B------:R-:W-:Y:S02]  /*0720*/  IMAD.MOV.U32 R19, RZ, RZ, 0x1 ;  /* 0x00000001ff137424 */ /* 0x000fe400078e00ff */
[----:B------:R-:W-:-:S05]  /*0730*/  IMAD.MOV.U32 R18, RZ, RZ, RZ ;  /* 0x000000ffff127224 */ /* 0x000fca00078e00ff */
[----:B------:R-:W2:Y:S02]  /*0740*/  ATOMG.E.CAS.STRONG.GPU PT, R16, [R16], R18, R19 ;  /* 0x00000012101073a9 */ /* 0x000ea400001ee113 */
[----:B--2---:R-:W-:-:S13]  /*0750*/  ISETP.NE.AND P1, PT, R16, RZ, PT ;  /* 0x000000ff1000720c */ /* 0x004fda0003f25270 */
[----:B------:R-:W-:Y:S05]  /*0760*/  @P1 BRA `(.L_x_10) ;  /* 0x0000000000d01947 */ /* 0x000fea0003800000 */
[----:B------:R-:W-:Y:S01]  /*0770*/  ISETP.GE.AND P1, PT, R12, 0x80, PT ;  /* 0x000000800c00780c */ /* 0x000fe20003f26270 */
[----:B------:R-:W-:-:S12]  /*0780*/  BSSY.RELIABLE B3, `(.L_x_11) ;  /* 0x0000023000037945 */ /* 0x000fd80003800100 */
[----:B------:R-:W-:Y:S05]  /*0790*/  @!P1 BRA `(.L_x_12) ;  /* 0x0000000000649947 */ /* 0x000fea0003800000 */
[----:B------:R-:W0:Y:S01]  /*07a0*/  S2R R17, SR_CgaCtaId ;  /* 0x0000000000117919 */ /* 0x000e220000008800 */
[----:B------:R-:W-:Y:S02]  /*07b0*/  MOV R16, 0x400 ;  /* 0x0000040000107802 */ /* 0x000fe40000000f00 */
[----:B------:R-:W-:Y:S02]  /*07c0*/  MOV R18, R12 ;  /* 0x0000000c00127202 */ /* 0x000fe40000000f00 */
[----:B0-----:R-:W-:-:S05]  /*07d0*/  LEA R20, R17, R16, 0x18 ;  /* 0x0000001011147211 */ /* 0x001fca00078ec0ff */
[----:B------:R-:W0:Y:S02]  /*07e0*/  LDS R16, [R20] ;  /* 0x0000000014107984 */ /* 0x000e240000000800 */
[----:B0-----:R-:W-:-:S13]  /*07f0*/  ISETP.GT.AND P1, PT, R16, 0x1ff, PT ;  /* 0x000001ff1000780c */ /* 0x001fda0003f24270 */
[----:B------:R-:W-:Y:S05]  /*0800*/  @P1 BRA `(.L_x_13) ;  /* 0x0000000000681947 */ /* 0x000fea0003800000 */
[----:B------:R-:W0:Y:S01]  /*0810*/  S2R R19, SR_LANEID ;  /* 0x0000000000137919 */ /* 0x000e220000000000 */
[----:B------:R-:W-:Y:S02]  /*0820*/  VOTEU.ANY UR4, UPT, PT ;  /* 0x0000000000047886 */ /* 0x000fe400038e0100 */
[----:B------:R-:W0:Y:S08]  /*0830*/  FLO.U32 R18, UR4 ;  /* 0x0000000400127d00 */ /* 0x000e3000080e0000 */
[----:B------:R-:W2:Y:S01]  /*0840*/  POPC R17, UR4 ;  /* 0x0000000400117d09 */ /* 0x000ea20008000000 */
[----:B0-----:R-:W-:-:S02]  /*0850*/  ISETP.EQ.U32.AND P1, PT, R18, R19, PT ;  /* 0x000000131200720c */ /* 0x001fc40003f22070 */
[----:B------:R-:W0:Y:S11]  /*0860*/  S2R R19, SR_LTMASK ;  /* 0x0000000000137919 */ /* 0x000e360000003900 */
[----:B--2---:R-:W2:Y:S01]  /*0870*/  @P1 ATOMS.ADD R17, [R20], R17 ;  /* 0x000000111411138c */ /* 0x004ea20000000000 */
[----:B0-----:R-:W-:-:S03]  /*0880*/  LOP3.LUT R19, R19, UR4, RZ, 0xc0, !PT ;  /* 0x0000000413137c12 */ /* 0x001fc6000f8ec0ff */
[----:B--2---:R-:W0:Y:S03]  /*0890*/  SHFL.IDX PT, R16, R17, R18, 0x1f ;  /* 0x00001f1211107589 */ /* 0x004e2600000e0000 */
[----:B------:R-:W0:Y:S02]  /*08a0*/  POPC R19, R19 ;  /* 0x0000001300137309 */ /* 0x000e240000000000 */
[----:B0-----:R-:W-:-:S05]  /*08b0*/  IMAD.IADD R16, R16, 0x1, R19 ;  /* 0x0000000110107824 */ /* 0x001fca00078e0213 */
[----:B------:R-:W-:-:S13]  /*08c0*/  ISETP.GT.AND P1, PT, R16, 0x1ff, PT ;  /* 0x000001ff1000780c */ /* 0x000fda0003f24270 */
[----:B------:R-:W-:Y:S05]  /*08d0*/  @P1 BREAK.RELIABLE B3 ;  /* 0x0000000000031942 */ /* 0x000fea0003800100 */
[----:B------:R-:W-:Y:S05]  /*08e0*/  @P1 BRA `(.L_x_10) ;  /* 0x0000000000701947 */ /* 0x000fea0003800000 */
[----:B------:R-:W-:Y:S02]  /*08f0*/  IMAD R20, R16, 0x4, R20 ;  /* 0x0000000410147824 */ /* 0x000fe400078e0214 */
[----:B------:R-:W-:-:S03]  /*0900*/  IMAD.MOV.U32 R18, RZ, RZ, R12 ;  /* 0x000000ffff127224 */ /* 0x000fc600078e000c */
[----:B------:R0:W-:Y:S01]  /*0910*/  STS [R20+0x4], R15 ;  /* 0x0000040f14007388 */ /* 0x0001e20000000800 */
[----:B------:R-:W-:Y:S05]  /*0920*/  BRA `(.L_x_14) ;  /* 0x0000000000147947 */ /* 0x000fea0003800000 */
.L_x_12:
[C---:B------:R-:W-:Y:S01]  /*0930*/  LEA R20, R12.reuse, R1, 0x2 ;  /* 0x000000010c147211 */ /* 0x040fe200078e10ff */
[----:B------:R-:W-:Y:S02]  /*0940*/  VIADD R18, R12, 0x1 ;  /* 0x000000010c127836 */ /* 0x000fe40000000000 */
[----:B------:R-:W-:Y:S02]  /*0950*/  IMAD.MOV.U32 R16, RZ, RZ, R12 ;  /* 0x000000ffff107224 */ /* 0x000fe400078e000c */
[----:B------:R2:W-:Y:S01]  /*0960*/  STL [R20], R15 ;  /* 0x0000000f14007387 */ /* 0x0005e20000100800 */
[----:B------:R-:W-:-:S07]  /*0970*/  IMAD.MOV.U32 R12, RZ, RZ, R18 ;  /* 0x000000ffff0c7224 */ /* 0x000fce00078e0012 */
.L_x_14:
[----:B------:R-:W-:-:S13]  /*0980*/  ISETP.NE.AND P1, PT, R16, -0x1, PT ;  /* 0xffffffff1000780c */ /* 0x000fda0003f25270 */
[----:B------:R-:W-:Y:S05]  /*0990*/  @P1 BREAK.RELIABLE B3 ;  /* 0x0000000000031942 */ /* 0x000fea0003800100 */
[----:B------:R-:W-:Y:S05]  /*09a0*/  @P1 BRA `(.L_x_10) ;  /* 0x0000000000401947 */ /* 0x000fea0003800000 */
.L_x_13:
[----:B------:R-:W-:Y:S05]  /*09b0*/  BSYNC.RELIABLE B3 ;  /* 0x0000000000037941 */ /* 0x000fea0003800100 */
.L_x_11:
[----:B------:R-:W3:Y:S01]  /*09c0*/  S2R R21, SR_LANEID ;  /* 0x0000000000157919 */ /* 0x000ee20000000000 */
[----:B------:R-:W-:Y:S01]  /*09d0*/  VOTEU.ANY UR4, UPT, PT ;  /* 0x0000000000047886 */ /* 0x000fe200038e0100 */
[----:B------:R-:W4:Y:S01]  /*09e0*/  LDC.64 R16, c[0x0][0x3b8] ;  /* 0x0000ee00ff107b82 */ /* 0x000f220000000a00 */
[----:B------:R-:W3:Y:S08]  /*09f0*/  FLO.U32 R22, UR4 ;  /* 0x0000000400167d00 */ /* 0x000ef000080e0000 */
[----:B------:R-:W4:Y:S01]  /*0a00*/  POPC R19, UR4 ;  /* 0x0000000400137d09 */ /* 0x000f220008000000 */
[----:B---3--:R-:W-:-:S13]  /*0a10*/  ISETP.EQ.U32.AND P1, PT, R22, R21, PT ;  /* 0x000000151600720c */ /* 0x008fda0003f22070 */
[----:B----4-:R-:W3:Y:S01]  /*0a20*/  @P1 ATOMG.E.ADD.STRONG.GPU PT, R17, desc[UR8][R16.64], R19 ;  /* 0x80000013101119a8 */ /* 0x010ee200081ef108 */
[----:B------:R-:W4:Y:S02]  /*0a30*/  S2R R23, SR_LTMASK ;  /* 0x0000000000177919 */ /* 0x000f240000003900 */
[----:B----4-:R-:W-:-:S04]  /*0a40*/  LOP3.LUT R23, R23, UR4, RZ, 0xc0, !PT ;  /* 0x0000000417177c12 */ /* 0x010fc8000f8ec0ff */
[----:B------:R-:W4:Y:S01]  /*0a50*/  POPC R12, R23 ;  /* 0x00000017000c7309 */ /* 0x000f220000000000 */
[----:B---3--:R-:W4:Y:S02]  /*0a60*/  SHFL.IDX PT, R21, R17, R22, 0x1f ;  /* 0x00001f1611157589 */ /* 0x008f2400000e0000 */
[----:B----4-:R-:W-:Y:S01]  /*0a70*/  IADD3 R21, PT, PT, R21, R12, RZ ;  /* 0x0000000c15157210 */ /* 0x010fe20007ffe0ff */
[----:B------:R-:W-:-:S04]  /*0a80*/  IMAD.MOV.U32 R12, RZ, RZ, R18 ;  /* 0x000000ffff0c7224 */ /* 0x000fc800078e0012 */
[----:B012---:R-:W-:-:S05]  /*0a90*/  IMAD.WIDE R20, R21, 0x4, R6 ;  /* 0x0000000415147825 */ /* 0x007fca00078e0206 */
[----:B------:R3:W-:Y:S02]  /*0aa0*/  STG.E desc[UR8][R20.64], R15 ;  /* 0x0000000f14007986 */ /* 0x0007e4000c101908 */
.L_x_10:
[----:B------:R-:W-:Y:S05]  /*0ab0*/  BSYNC.RECONVERGENT B2 ;  /* 0x0000000000027941 */ /* 0x000fea0003800200 */
.L_x_9:
        /* <DEDUP_REMOVED lines=39> */
.L_x_18:
[C---:B------:R-:W-:Y:S01]  /*0d30*/  LEA R20, R12.reuse, R1, 0x2 ;  /* 0x000000010c147211 */ /* 0x040fe200078e10ff */
[----:B------:R-:W-:Y:S02]  /*0d40*/  VIADD R18, R12, 0x1 ;  /* 0x000000010c127836 */ /* 0x000fe40000000000 */
[----:B------:R-:W-:Y:S02]  /*0d50*/  IMAD.MOV.U32 R16, RZ, RZ, R12 ;  /* 0x000000ffff107224 */ /* 0x000fe400078e000c */
[----:B------:R0:W-:Y:S01]  /*0d60*/  STL [R20], R15 ;  /* 0x0000000f14007387 */ /* 0x0001e20000100800 */
[----:B------:R-:W-:-:S07]  /*0d70*/  IMAD.MOV.U32 R12, RZ, RZ, R18 ;  /* 0x000000ffff0c7224 */ /* 0x000fce00078e0012 */
.L_x_20:
[----:B------:R-:W-:-:S13]  /*0d80*/  ISETP.NE.AND P1, PT, R16, -0x1, PT ;  /* 0xffffffff1000780c */ /* 0x000fda0003f25270 */
[----:B------:R-:W-:Y:S05]  /*0d90*/  @P1 BREAK.RELIABLE B3 ;  /* 0x0000000000031942 */ /* 0x000fea0003800100 */
[----:B------:R-:W-:Y:S05]  /*0da0*/  @P1 BRA `(.L_x_16) ;  /* 0x0000000000401947 */ /* 0x000fea0003800000 */
.L_x_19:
[----:B------:R-:W-:Y:S05]  /*0db0*/  BSYNC.RELIABLE B3 ;  /* 0x0000000000037941 */ /* 0x000fea0003800100 */
.L_x_17:
        /* <DEDUP_REMOVED lines=15> */
.L_x_16:
[----:B------:R-:W-:Y:S05]  /*0eb0*/  BSYNC.RECONVERGENT B2 ;  /* 0x0000000000027941 */ /* 0x000fea0003800200 */
.L_x_15:
[----:B------:R-:W4:Y:S02]  /*0ec0*/  LDG.E R5, desc[UR8][R4.64+0x4] ;  /* 0x0000040804057981 */ /* 0x000f24000c1e1900 */
[----:B----4-:R-:W-:-:S05]  /*0ed0*/  IMAD.WIDE R16, R5, 0x4, R8 ;  /* 0x0000000405107825 */ /* 0x010fca00078e0208 */
[----:B0-23--:R-:W2:Y:S01]  /*0ee0*/  LDG.E R15, desc[UR8][R16.64] ;  /* 0x00000008100f7981 */ /* 0x00dea2000c1e1900 */
        /* <DEDUP_REMOVED lines=12> */
[----:B------:R-:W-:-:S04]  /*0fb0*/  MOV R4, 0x400 ;  /* 0x0000040000047802 */ /* 0x000fc80000000f00 */
[----:B0-----:R-:W-:-:S05]  /*0fc0*/  LEA R18, R15, R4, 0x18 ;  /* 0x000000040f127211 */ /* 0x001fca00078ec0ff */
[----:B------:R-:W0:Y:S02]  /*0fd0*/  LDS R4, [R18] ;  /* 0x0000000012047984 */ /* 0x000e240000000800 */
[----:B0-----:R-:W-:Y:S02]  /*0fe0*/  ISETP.GT.AND P1, PT, R4, 0x1ff, PT ;  /* 0x000001ff0400780c */ /* 0x001fe40003f24270 */
[----:B------:R-:W-:-:S11]  /*0ff0*/  MOV R4, R12 ;  /* 0x0000000c00047202 */ /* 0x000fd60000000f00 */
        /* <DEDUP_REMOVED lines=15> */
[----:B------:R-:W-:Y:S01]  /*10f0*/  IMAD.MOV.U32 R15, RZ, RZ, R4 ;  /* 0x000000ffff0f7224 */ /* 0x000fe200078e0004 */
[----:B------:R-:W-:-:S03]  /*1100*/  MOV R4, R12 ;  /* 0x0000000c00047202 */ /* 0x000fc60000000f00 */
[----:B------:R-:W-:-:S05]  /*1110*/  IMAD R16, R15, 0x4, R18 ;  /* 0x000000040f107824 */ /* 0x000fca00078e0212 */
[----:B------:R2:W-:Y:S01]  /*1120*/  STS [R16+0x4], R5 ;  /* 0x0000040510007388 */ /* 0x0005e20000000800 */
[----:B------:R-:W-:Y:S05]  /*1130*/  BRA `(.L_x_26) ;  /* 0x0000000000147947 */ /* 0x000fea0003800000 */
.L_x_24:
[C---:B------:R-:W-:Y:S02]  /*1140*/  IMAD R16, R12.reuse, 0x4, R1 ;  /* 0x000000040c107824 */ /* 0x040fe400078e0201 */
[----:B------:R-:W-:Y:S02]  /*1150*/  VIADD R4, R12, 0x1 ;  /* 0x000000010c047836 */ /* 0x000fe40000000000 */
[----:B------:R-:W-:Y:S01]  /*1160*/  IMAD.MOV.U32 R15, RZ, RZ, R12 ;  /* 0x000000ffff0f7224 */ /* 0x000fe200078e000c */
[----:B------:R0:W-:Y:S02]  /*1170*/  STL [R16], R5 ;  /* 0x0000000510007387 */ /* 0x0001e40000100800 */
[----:B------:R-:W-:-:S07]  /*1180*/  MOV R12, R4 ;  /* 0x00000004000c7202 */ /* 0x000fce0000000f00 */
.L_x_26:
[----:B------:R-:W-:-:S13]  /*1190*/  ISETP.NE.AND P1, PT, R15, -0x1, PT ;  /* 0xffffffff0f00780c */ /* 0x000fda0003f25270 */
[----:B------:R-:W-:Y:S05]  /*11a0*/  @P1 BREAK.RELIABLE B3 ;  /* 0x0000000000031942 */ /* 0x000fea0003800100 */
[----:B------:R-:W-:Y:S05]  /*11b0*/  @P1 BRA `(.L_x_22) ;  /* 0x0000000000401947 */ /* 0x000fea0003800000 */
.L_x_25:
[----:B------:R-:W-:Y:S05]  /*11c0*/  BSYNC.RELIABLE B3 ;  /* 0x0000000000037941 */ /* 0x000fea0003800100 */
.L_x_23:
        /* <DEDUP_REMOVED lines=11> */
[----:B0-----:R-:W-:Y:S02]  /*1280*/  IMAD.IADD R19, R19, 0x1, R12 ;  /* 0x0000000113137824 */ /* 0x001fe400078e020c */
[----:B------:R-:W-:Y:S02]  /*1290*/  IMAD.MOV.U32 R12, RZ, RZ, R4 ;  /* 0x000000ffff0c7224 */ /* 0x000fe400078e0004 */
[----:B-1----:R-:W-:-:S05]  /*12a0*/  IMAD.WIDE R18, R19, 0x4, R6 ;  /* 0x0000000413127825 */ /* 0x002fca00078e0206 */
[----:B------:R3:W-:Y:S02]  /*12b0*/  STG.E desc[UR8][R18.64], R5 ;  /* 0x0000000512007986 */ /* 0x0007e4000c101908 */
.L_x_22:
[----:B------:R-:W-:Y:S05]  /*12c0*/  BSYNC.RECONVERGENT B2 ;  /* 0x0000000000027941 */ /* 0x000fea0003800200 */
.L_x_21:
[----:B------:R-:W-:Y:S01]  /*12d0*/  VIADD R13, R13, 0x4 ;  /* 0x000000040d0d7836 */ /* 0x000fe20000000000 */
[----:B------:R-:W-:Y:S06]  /*12e0*/  @P0 BRA `(.L_x_27) ;  /* 0xffffffec00ec0947 */ /* 0x000fec000383ffff */
.L_x_3:
[----:B------:R-:W-:Y:S05]  /*12f0*/  BSYNC.RECONVERGENT B0 ;  /* 0x0000000000007941 */ /* 0x000fea0003800200 */
.L_x_2:
[----:B------:R-:W-:-:S13]  /*1300*/  ISETP.NE.AND P0, PT, R0, RZ, PT ;  /* 0x000000ff0000720c */ /* 0x000fda0003f05270 */
[----:B------:R-:W-:Y:S05]  /*1310*/  @!P0 BRA `(.L_x_1) ;  /* 0x0000000400288947 */ /* 0x000fea0003800000 */
[----:B0-23--:R-:W0:Y:S01]  /*1320*/  LDC.64 R4, c[0x0][0x3b0] ;  /* 0x0000ec00ff047b82 */ /* 0x00de220000000a00 */
[----:B------:R-:W-:-:S07]  /*1330*/  IADD3 R0, PT, PT, -R0, RZ, RZ ;  /* 0x000000ff00007210 */ /* 0x000fce0007ffe1ff */
[----:B-1----:R-:W1:Y:S08]  /*1340*/  LDC.64 R6, c[0x0][0x3a0] ;  /* 0x0000e800ff067b82 */ /* 0x002e700000000a00 */
[----:B------:R-:W2:Y:S02]  /*1350*/  LDC.64 R8, c[0x0][0x390] ;  /* 0x0000e400ff087b82 */ /* 0x000ea40000000a00 */
.L_x_34:
[----:B-123--:R-:W-:-:S06]  /*1360*/  IMAD.WIDE R10, R13, 0x4, R8 ;  /* 0x000000040d0a7825 */ /* 0x00efcc00078e0208 */
[----:B------:R-:W1:Y:S02]  /*1370*/  LDG.E R11, desc[UR8][R10.64] ;  /* 0x000000080a0b7981 */ /* 0x000e64000c1e1900 */
[----:B-1----:R-:W-:-:S05]  /*1380*/  IMAD.WIDE R14, R11, 0x4, R6 ;  /* 0x000000040b0e7825 */ /* 0x002fca00078e0206 */
        /* <DEDUP_REMOVED lines=14> */
[----:B------:R-:W1:Y:S01]  /*1470*/  S2R R15, SR_CgaCtaId ;  /* 0x00000000000f7919 */ /* 0x000e620000008800 */
[----:B------:R-:W-:-:S04]  /*1480*/  MOV R10, 0x400 ;  /* 0x00000400000a7802 */ /* 0x000fc80000000f00 */
[----:B-1----:R-:W-:-:S05]  /*1490*/  LEA R19, R15, R10, 0x18 ;  /* 0x0000000a0f137211 */ /* 0x002fca00078ec0ff */
[----:B------:R-:W1:Y:S02]  /*14a0*/  LDS R10, [R19] ;  /* 0x00000000130a7984 */ /* 0x000e640000000800 */
[----:B-1----:R-:W-:Y:S02]  /*14b0*/  ISETP.GT.AND P1, PT, R10, 0x1ff, PT ;  /* 0x000001ff0a00780c */ /* 0x002fe40003f24270 */
[----:B------:R-:W-:-:S11]  /*14c0*/  MOV R10, R12 ;  /* 0x0000000c000a7202 */ /* 0x000fd60000000f00 */
[----:B------:R-:W-:Y:S05]  /*14d0*/  @P1 BRA `(.L_x_32) ;  /* 0x00000000006c1947 */ /* 0x000fea0003800000 */
[----:B------:R-:W1:Y:S01]  /*14e0*/  S2R R10, SR_LANEID ;  /* 0x00000000000a7919 */ /* 0x000e620000000000 */
[----:B------:R-:W-:Y:S02]  /*14f0*/  VOTEU.ANY UR4, UPT, PT ;  /* 0x0000000000047886 */ /* 0x000fe400038e0100 */
[----:B------:R-:W1:Y:S01]  /*1500*/  FLO.U32 R15, UR4 ;  /* 0x00000004000f7d00 */ /* 0x000e6200080e0000 */
[----:B------:R-:W2:Y:S07]  /*1510*/  S2R R16, SR_LTMASK ;  /* 0x0000000000107919 */ /* 0x000eae0000003900 */
[----:B------:R-:W3:Y:S01]  /*1520*/  POPC R14, UR4 ;  /* 0x00000004000e7d09 */ /* 0x000ee20008000000 */
[----:B-1----:R-:W-:-:S02]  /*1530*/  ISETP.EQ.U32.AND P1, PT, R15, R10, PT ;  /* 0x0000000a0f00720c */ /* 0x002fc40003f22070 */
[----:B--2---:R-:W-:-:S05]  /*1540*/  LOP3.LUT R16, R16, UR4, RZ, 0xc0, !PT ;  /* 0x0000000410107c12 */ /* 0x004fca000f8ec0ff */
[----:B------:R-:W1:Y:S06]  /*1550*/  POPC R17, R16 ;  /* 0x0000001000117309 */ /* 0x000e6c0000000000 */
[----:B---3--:R-:W2:Y:S04]  /*1560*/  @P1 ATOMS.ADD R14, [R19], R14 ;  /* 0x0000000e130e138c */ /* 0x008ea80000000000 */
[----:B--2---:R-:W1:Y:S02]  /*1570*/  SHFL.IDX PT, R10, R14, R15, 0x1f ;  /* 0x00001f0f0e0a7589 */ /* 0x004e6400000e0000 */
[----:B-1----:R-:W-:-:S05]  /*1580*/  IMAD.IADD R10, R10, 0x1, R17 ;  /* 0x000000010a0a7824 */ /* 0x002fca00078e0211 */
        /* <DEDUP_REMOVED lines=8> */
.L_x_31:
[C---:B------:R-:W-:Y:S02]  /*1610*/  IMAD R16, R12.reuse, 0x4, R1 ;  /* 0x000000040c107824 */ /* 0x040fe400078e0201 */
[----:B------:R-:W-:Y:S02]  /*1620*/  VIADD R10, R12, 0x1 ;  /* 0x000000010c0a7836 */ /* 0x000fe40000000000 */
[----:B------:R-:W-:Y:S01]  /*1630*/  IMAD.MOV.U32 R14, RZ, RZ, R12 ;  /* 0x000000ffff0e7224 */ /* 0x000fe200078e000c */
[----:B------:R1:W-:Y:S02]  /*1640*/  STL [R16], R11 ;  /* 0x0000000b10007387 */ /* 0x0003e40000100800 */
[----:B------:R-:W-:-:S07]  /*1650*/  MOV R12, R10 ;  /* 0x0000000a000c7202 */ /* 0x000fce0000000f00 */
.L_x_33:
[----:B------:R-:W-:-:S13]  /*1660*/  ISETP.NE.AND P1, PT, R14, -0x1, PT ;  /* 0xffffffff0e00780c */ /* 0x000fda0003f25270 */
[----:B------:R-:W-:Y:S05]  /*1670*/  @P1 BREAK.RELIABLE B2 ;  /* 0x0000000000021942 */ /* 0x000fea0003800100 */
[----:B------:R-:W-:Y:S05]  /*1680*/  @P1 BRA `(.L_x_29) ;  /* 0x0000000000401947 */ /* 0x000fea0003800000 */
.L_x_32:
[----:B------:R-:W-:Y:S05]  /*1690*/  BSYNC.RELIABLE B2 ;  /* 0x0000000000027941 */ /* 0x000fea0003800100 */
.L_x_30:
[----:B------:R-:W3:Y:S01]  /*16a0*/  S2R R15, SR_LANEID ;  /* 0x00000000000f7919 */ /* 0x000ee20000000000 */
[----:B------:R-:W-:Y:S01]  /*16b0*/  VOTEU.ANY UR4, UPT, PT ;  /* 0x0000000000047886 */ /* 0x000fe200038e0100 */
[----:B-12---:R-:W1:Y:S01]  /*16c0*/  LDC.64 R16, c[0x0][0x3b8] ;  /* 0x0000ee00ff107b82 */ /* 0x006e620000000a00 */
[----:B------:R-:W3:Y:S08]  /*16d0*/  FLO.U32 R18, UR4 ;  /* 0x0000000400127d00 */ /* 0x000ef000080e0000 */
[----:B------:R-:W1:Y:S01]  /*16e0*/  POPC R19, UR4 ;  /* 0x0000000400137d09 */ /* 0x000e620008000000 */
[----:B---3--:R-:W-:-:S13]  /*16f0*/  ISETP.EQ.U32.AND P1, PT, R18, R15, PT ;  /* 0x0000000f1200720c */ /* 0x008fda0003f22070 */
[----:B-1----:R-:W2:Y:S01]  /*1700*/  @P1 ATOMG.E.ADD.STRONG.GPU PT, R17, desc[UR8][R16.64], R19 ;  /* 0x80000013101119a8 */ /* 0x002ea200081ef108 */
[----:B------:R-:W-:Y:S01]  /*1710*/  IMAD.MOV.U32 R12, RZ, RZ, R10 ;  /* 0x000000ffff0c7224 */ /* 0x000fe200078e000a */
[----:B------:R-:W1:Y:S02]  /*1720*/  S2R R20, SR_LTMASK ;  /* 0x0000000000147919 */ /* 0x000e640000003900 */
[----:B-1----:R-:W-:-:S06]  /*1730*/  LOP3.LUT R20, R20, UR4, RZ, 0xc0, !PT ;  /* 0x0000000414147c12 */ /* 0x002fcc000f8ec0ff */
[----:B------:R-:W1:Y:S01]  /*1740*/  POPC R20, R20 ;  /* 0x0000001400147309 */ /* 0x000e620000000000 */
[----:B--2---:R-:W1:Y:S02]  /*1750*/  SHFL.IDX PT, R15, R17, R18, 0x1f ;  /* 0x00001f12110f7589 */ /* 0x004e6400000e0000 */
[----:B-1----:R-:W-:-:S04]  /*1760*/  IMAD.IADD R15, R15, 0x1, R20 ;  /* 0x000000010f0f7824 */ /* 0x002fc800078e0214 */
[----:B0-----:R-:W-:-:S05]  /*1770*/  IMAD.WIDE R14, R15, 0x4, R4 ;  /* 0x000000040f0e7825 */ /* 0x001fca00078e0204 */
[----:B------:R3:W-:Y:S02]  /*1780*/  STG.E desc[UR8][R14.64], R11 ;  /* 0x0000000b0e007986 */ /* 0x0007e4000c101908 */
.L_x_29:
[----:B------:R-:W-:Y:S05]  /*1790*/  BSYNC.RECONVERGENT B0 ;  /* 0x0000000000007941 */ /* 0x000fea0003800200 */
.L_x_28:
[----:B------:R-:W-:Y:S01]  /*17a0*/  VIADD R13, R13, 0x1 ;  /* 0x000000010d0d7836 */ /* 0x000fe20000000000 */
[----:B------:R-:W-:Y:S06]  /*17b0*/  @P0 BRA `(.L_x_34) ;  /* 0xfffffff800e80947 */ /* 0x000fec000383ffff */
.L_x_1:
[----:B------:R-:W-:Y:S05]  /*17c0*/  BSYNC.RECONVERGENT B1 ;  /* 0x0000000000017941 */ /* 0x000fea0003800200 */
.L_x_0:
[----:B------:R-:W-:Y:S05]  /*17d0*/  WARPSYNC.ALL ;  /* 0x0000000000007948 */ /* 0x000fea0003800000 */
[----:B------:R-:W4:Y:S01]  /*17e0*/  LDC.64 R26, c[0x0][0x3b8] ;  /* 0x0000ee00ff1a7b82 */ /* 0x000f220000000a00 */
[----:B------:R-:W-:-:S04]  /*17f0*/  VOTE.ANY R0, PT, PT ;  /* 0x0000000000007806 */ /* 0x000fc800038e0100 */
[----:B------:R-:W-:Y:S02]  /*1800*/  ISETP.EQ.U32.AND P1, PT, R0, -0x1, PT ;  /* 0xffffffff0000780c */ /* 0x000fe40003f22070 */
[----:B------:R-:W-:-:S11]  /*1810*/  ISETP.GE.AND P0, PT, R12, 0x1, PT ;  /* 0x000000010c00780c */ /* 0x000fd60003f06270 */
[----:B----4-:R4:W5:Y:S01]  /*1820*/  @!P1 ATOMG.E.ADD.STRONG.GPU PT, R24, desc[UR8][R26.64], R12 ;  /* 0x8000000c1a1899a8 */ /* 0x01096200081ef108 */
[----:B------:R-:W-:Y:S05]  /*1830*/  @!P1 BRA `(.L_x_35) ;  /* 0x0000000000449947 */ /* 0x000fea0003800000 */
[----:B-1----:R-:W1:Y:S01]  /*1840*/  SHFL.UP P1, R7, R12, 0x1, RZ ;  /* 0x042000000c077989 */ /* 0x002e6200000200ff */
[----:B0-23--:R-:W-:Y:S01]  /*1850*/  MOV R5, R12 ;  /* 0x0000000c00057202 */ /* 0x00dfe20000000f00 */
[----:B------:R-:W0:Y:S01]  /*1860*/  S2R R4, SR_LANEID ;  /* 0x0000000000047919 */ /* 0x000e220000000000 */
[----:B-1----:R-:W-:-:S05]  /*1870*/  @P1 IMAD.IADD.U32 R5, R12, 0x1, R7 ;  /* 0x000000010c051824 */ /* 0x002fca00078e0007 */
[----:B------:R-:W1:Y:S01]  /*1880*/  SHFL.UP P1, R0, R5, 0x2, RZ ;  /* 0x0440000005007989 */ /* 0x000e6200000200ff */
[----:B0-----:R-:W-:Y:S01]  /*1890*/  ISETP.EQ.U32.AND P2, PT, R4, 0x1f, PT ;  /* 0x0000001f0400780c */ /* 0x001fe20003f42070 */
[----:B-1----:R-:W-:-:S05]  /*18a0*/  @P1 IMAD.IADD.U32 R5, R5, 0x1, R0 ;  /* 0x0000000105051824 */ /* 0x002fca00078e0000 */
[----:B------:R-:W0:Y:S02]  /*18b0*/  SHFL.UP P1, R0, R5, 0x4, RZ ;  /* 0x0480000005007989 */ /* 0x000e2400000200ff */
[----:B0-----:R-:W-:-:S05]  /*18c0*/  @P1 IMAD.IADD.U32 R5, R5, 0x1, R0 ;  /* 0x0000000105051824 */ /* 0x001fca00078e0000 */
[----:B------:R-:W0:Y:S02]  /*18d0*/  SHFL.UP P1, R0, R5, 0x8, RZ ;  /* 0x0500000005007989 */ /* 0x000e2400000200ff */
[----:B0-----:R-:W-:-:S05]  /*18e0*/  @P1 IADD3 R5, PT, PT, R5, R0, RZ ;  /* 0x0000000005051210 */ /* 0x001fca0007ffe0ff */
[----:B------:R-:W0:Y:S02]  /*18f0*/  SHFL.UP P1, R0, R5, 0x10, RZ ;  /* 0x0600000005007989 */ /* 0x000e2400000200ff */
[----:B0-----:R-:W-:-:S05]  /*1900*/  @P1 IMAD.IADD.U32 R5, R5, 0x1, R0 ;  /* 0x0000000105051824 */ /* 0x001fca00078e0000 */
[----:B------:R-:W2:Y:S04]  /*1910*/  @P2 ATOMG.E.ADD.STRONG.GPU PT, R0, desc[UR8][R26.64], R5 ;  /* 0x800000051a0029a8 */ /* 0x000ea800081ef108 */
[----:B------:R-:W-:Y:S04]  /*1920*/  SHFL.UP P1, R7, R5, 0x1, RZ ;  /* 0x0420000005077989 */ /* 0x000fe800000200ff */
[----:B--2--5:R-:W0:Y:S02]  /*1930*/  SHFL.IDX PT, R24, R0, 0x1f, 0x1f ;  /* 0x03e01f0000187f89 */ /* 0x024e2400000e0000 */
[----:B0-----:R-:W-:-:S07]  /*1940*/  @P1 IMAD.IADD.U32 R24, R24, 0x1, R7 ;  /* 0x0000000118181824 */ /* 0x001fce00078e0007 */
.L_x_35:
[----:B------:R-:W-:Y:S04]  /*1950*/  BSSY.RECONVERGENT B2, `(.L_x_36) ;  /* 0x000006e000027945 */ /* 0x000fe80003800200 */
[----:B------:R-:W-:Y:S05]  /*1960*/  @!P0 BRA `(.L_x_37) ;  /* 0x0000000400b08947 */ /* 0x000fea0003800000 */
[C---:B------:R-:W-:Y:S01]  /*1970*/  ISETP.GE.U32.AND P0, PT, R12.reuse, 0x4, PT ;  /* 0x000000040c00780c */ /* 0x040fe20003f06070 */
[----:B------:R-:W-:Y:S01]  /*1980*/  BSSY.RECONVERGENT B1, `(.L_x_38) ;  /* 0x000005c000017945 */ /* 0x000fe20003800200 */
[----:B------:R-:W-:Y:S01]  /*1990*/  LOP3.LUT R20, R12, 0x3, RZ, 0xc0, !PT ;  /* 0x000000030c147812 */ /* 0x000fe200078ec0ff */
[----:B------:R-:W-:-:S10]  /*19a0*/  IMAD.MOV.U32 R23, RZ, RZ, RZ ;  /* 0x000000ffff177224 */ /* 0x000fd400078e00ff */
[----:B------:R-:W-:Y:S05]  /*19b0*/  @!P0 BRA `(.L_x_39) ;  /* 0x0000000400608947 */ /* 0x000fea0003800000 */
[----:B------:R-:W0:Y:S01]  /*19c0*/  LDCU.64 UR4, c[0x0][0x3b0] ;  /* 0x00007600ff0477ac */ /* 0x000e220008000a00 */
[----:B------:R-:W-:Y:S01]  /*19d0*/  LOP3.LUT R23, R12, 0x7ffffffc, RZ, 0xc0, !PT ;  /* 0x7ffffffc0c177812 */ /* 0x000fe200078ec0ff */
[----:B------:R-:W-:Y:S01]  /*19e0*/  BSSY.RELIABLE B0, `(.L_x_40) ;  /* 0x000004a000007945 */ /* 0x000fe20003800100 */
[----:B------:R-:W-:Y:S01]  /*19f0*/  IMAD.MOV.U32 R0, RZ, RZ, R1 ;  /* 0x000000ffff007224 */ /* 0x000fe200078e0001 */
[----:B-----5:R-:W-:Y:S02]  /*1a00*/  MOV R21, R24 ;  /* 0x0000001800157202 */ /* 0x020fe40000000f00 */
[----:B------:R-:W-:-:S04]  /*1a10*/  IADD3 R22, PT, PT, -R23, RZ, RZ ;  /* 0x000000ff17167210 */ /* 0x000fc80007ffe1ff */
[----:B------:R-:W-:Y:S01]  /*1a20*/  ISETP.GE.AND P0, PT, R22, RZ, PT ;  /* 0x000000ff1600720c */ /* 0x000fe20003f06270 */
[----:B0-----:R-:W-:-:S04]  /*1a30*/  UIADD3 UR4, UP0, UPT, UR4, 0x8, URZ ;  /* 0x0000000804047890 */ /* 0x001fc8000ff1e0ff */
[----:B------:R-:W-:Y:S02]  /*1a40*/  UIADD3.X UR5, UPT, UPT, URZ, UR5, URZ, UP0, !UPT ;  /* 0x00000005ff057290 */ /* 0x000fe400087fe4ff */
[----:B------:R-:W-:-:S04]  /*1a50*/  IMAD.U32 R28, RZ, RZ, UR4 ;  /* 0x00000004ff1c7e24 */ /* 0x000fc8000f8e00ff */
[----:B------:R-:W-:Y:S02]  /*1a60*/  IMAD.U32 R29, RZ, RZ, UR5 ;  /* 0x00000005ff1d7e24 */ /* 0x000fe4000f8e00ff */
[----:B------:R-:W-:Y:S05]  /*1a70*/  @P0 BRA `(.L_x_41) ;  /* 0x0000000400000947 */ /* 0x000fea0003800000 */
[----:B------:R-:W-:Y:S01]  /*1a80*/  IMAD.MOV R4, RZ, RZ, -R22 ;  /* 0x000000ffff047224 */ /* 0x000fe200078e0a16 */
[----:B------:R-:W-:Y:S01]  /*1a90*/  BSSY.RECONVERGENT B3, `(.L_x_42) ;  /* 0x0000025000037945 */ /* 0x000fe20003800200 */
[----:B------:R-:W-:-:S03]  /*1aa0*/  PLOP3.LUT P0, PT, PT, PT, PT, 0x80, 0x8 ;  /* 0x000000000008781c */ /* 0x000fc60003f0f070 */
[----:B------:R-:W-:-:S13]  /*1ab0*/  ISETP.GT.AND P1, PT, R4, 0xc, PT ;  /* 0x0000000c0400780c */ /* 0x000fda0003f24270 */
[----:B------:R-:W-:Y:S05]  /*1ac0*/  @!P1 BRA `(.L_x_43) ;  /* 0x0000000000849947 */ /* 0x000fea0003800000 */
[----:B------:R-:W-:-:S13]  /*1ad0*/  PLOP3.LUT P0, PT, PT, PT, PT, 0x8, 0x80 ;  /* 0x000000000080781c */ /* 0x000fda0003f0e170 */
.L_x_44:
[----:B0123--:R-:W2:Y:S04]  /*1ae0*/  LDL.128 R4, [R0] ;  /* 0x0000000000047983 */ /* 0x00fea80000100c00 */
[----:B------:R-:W3:Y:S01]  /*1af0*/  LDL.128 R8, [R0+0x10] ;  /* 0x0000100000087983 */ /* 0x000ee20000100c00 */
[----:B------:R-:W-:-:S03]  /*1b00*/  IMAD.WIDE R30, R21, 0x4, R28 ;  /* 0x00000004151e7825 */ /* 0x000fc600078e021c */
[----:B----4-:R-:W4:Y:S04]  /*1b10*/  LDL.128 R12, [R0+0x20] ;  /* 0x00002000000c7983 */ /* 0x010f280000100c00 */
[----:B------:R0:W5:Y:S01]  /*1b20*/  LDL.128 R16, [R0+0x30] ;  /* 0x0000300000107983 */ /* 0x0001620000100c00 */
[C---:B------:R-:W-:Y:S02]  /*1b30*/  VIADD R33, R21.reuse, 0x4 ;  /* 0x0000000415217836 */ /* 0x040fe40000000000 */
[----:B------:R-:W-:Y:S02]  /*1b40*/  VIADD R35, R21, 0x8 ;  /* 0x0000000815237836 */ /* 0x000fe40000000000 */
[----:B------:R-:W-:-:S04]  /*1b50*/  IMAD.WIDE R32, R33, 0x4, R28 ;  /* 0x0000000421207825 */ /* 0x000fc800078e021c */
[----:B------:R-:W-:-:S04]  /*1b60*/  IMAD.WIDE R34, R35, 0x4, R28 ;  /* 0x0000000423227825 */ /* 0x000fc800078e021c */
[----:B------:R-:W-:-:S05]  /*1b70*/  VIADD R22, R22, 0x10 ;  /* 0x0000001016167836 */ /* 0x000fca0000000000 */
[----:B------:R-:W-:Y:S01]  /*1b80*/  ISETP.GE.AND P1, PT, R22, -0xc, PT ;  /* 0xfffffff41600780c */ /* 0x000fe20003f26270 */
[----:B0-----:R-:W-:Y:S01]  /*1b90*/  VIADD R0, R0, 0x40 ;  /* 0x0000004000007836 */ /* 0x001fe20000000000 */
[----:B--2---:R0:W-:Y:S04]  /*1ba0*/  STG.E desc[UR8][R30.64+-0x4], R5 ;  /* 0xfffffc051e007986 */ /* 0x0041e8000c101908 */
[----:B------:R1:W-:Y:S01]  /*1bb0*/  STG.E desc[UR8][R30.64+-0x8], R4 ;  /* 0xfffff8041e007986 */ /* 0x0003e2000c101908 */
[----:B0-----:R-:W-:-:S03]  /*1bc0*/  IADD3 R5, PT, PT, R21, 0xc, RZ ;  /* 0x0000000c15057810 */ /* 0x001fc60007ffe0ff */
[----:B------:R0:W-:Y:S02]  /*1bd0*/  STG.E desc[UR8][R30.64], R6 ;  /* 0x000000061e007986 */ /* 0x0001e4000c101908 */
[----:B-1----:R-:W-:Y:S02]  /*1be0*/  IMAD.WIDE R4, R5, 0x4, R28 ;  /* 0x0000000405047825 */ /* 0x002fe400078e021c */
[----:B------:R0:W-:Y:S04]  /*1bf0*/  STG.E desc[UR8][R30.64+0x4], R7 ;  /* 0x000004071e007986 */ /* 0x0001e8000c101908 */
[----:B---3--:R0:W-:Y:S04]  /*1c00*/  STG.E desc[UR8][R32.64+-0x8], R8 ;  /* 0xfffff80820007986 */ /* 0x0081e8000c101908 */
[----:B------:R0:W-:Y:S04]  /*1c10*/  STG.E desc[UR8][R32.64+-0x4], R9 ;  /* 0xfffffc0920007986 */ /* 0x0001e8000c101908 */
[----:B------:R0:W-:Y:S04]  /*1c20*/  STG.E desc[UR8][R32.64], R10 ;  /* 0x0000000a20007986 */ /* 0x0001e8000c101908 */
[----:B------:R0:W-:Y:S04]  /*1c30*/  STG.E desc[UR8][R32.64+0x4], R11 ;  /* 0x0000040b20007986 */ /* 0x0001e8000c101908 */
[----:B----4-:R0:W-:Y:S04]  /*1c40*/  STG.E desc[UR8][R34.64+-0x8], R12 ;  /* 0xfffff80c22007986 */ /* 0x0101e8000c101908 */
[----:B------:R0:W-:Y:S04]  /*1c50*/  STG.E desc[UR8][R34.64+-0x4], R13 ;  /* 0xfffffc0d22007986 */ /* 0x0001e8000c101908 */
[----:B------:R0:W-:Y:S04]  /*1c60*/  STG.E desc[UR8][R34.64], R14 ;  /* 0x0000000e22007986 */ /* 0x0001e8000c101908 */
[----:B------:R0:W-:Y:S04]  /*1c70*/  STG.E desc[UR8][R34.64+0x4], R15 ;  /* 0x0000040f22007986 */ /* 0x0001e8000c101908 */
[----:B-----5:R0:W-:Y:S04]  /*1c80*/  STG.E desc[UR8][R4.64+-0x8], R16 ;  /* 0xfffff81004007986 */ /* 0x0201e8000c101908 */
[----:B------:R0:W-:Y:S04]  /*1c90*/  STG.E desc[UR8][R4.64+-0x4], R17 ;  /* 0xfffffc1104007986 */ /* 0x0001e8000c101908 */
[----:B------:R0:W-:Y:S04]  /*1ca0*/  STG.E desc[UR8][R4.64], R18 ;  /* 0x0000001204007986 */ /* 0x0001e8000c101908 */
[----:B------:R0:W-:Y:S01]  /*1cb0*/  STG.E desc[UR8][R4.64+0x4], R19 ;  /* 0x0000041304007986 */ /* 0x0001e2000c101908 */
[----:B------:R-:W-:Y:S01]  /*1cc0*/  VIADD R21, R21, 0x10 ;  /* 0x0000001015157836 */ /* 0x000fe20000000000 */
[----:B------:R-:W-:Y:S06]  /*1cd0*/  @!P1 BRA `(.L_x_44) ;  /* 0xfffffffc00809947 */ /* 0x000fec000383ffff */
.L_x_43:
[----:B------:R-:W-:Y:S05]  /*1ce0*/  BSYNC.RECONVERGENT B3 ;  /* 0x0000000000037941 */ /* 0x000fea0003800200 */
.L_x_42:
[----:B0-----:R-:W-:Y:S01]  /*1cf0*/  IADD3 R4, PT, PT, -R22, RZ, RZ ;  /* 0x000000ff16047210 */ /* 0x001fe20007ffe1ff */
[----:B------:R-:W-:Y:S03]  /*1d00*/  BSSY.RECONVERGENT B3, `(.L_x_45) ;  /* 0x0000014000037945 */ /* 0x000fe60003800200 */
[----:B------:R-:W-:-:S13]  /*1d10*/  ISETP.GT.AND P1, PT, R4, 0x4, PT ;  /* 0x000000040400780c */ /* 0x000fda0003f24270 */
[----:B------:R-:W-:Y:S05]  /*1d20*/  @!P1 BRA `(.L_x_46) ;  /* 0x0000000000449947 */ /* 0x000fea0003800000 */
[----:B-123--:R-:W2:Y:S04]  /*1d30*/  LDL.128 R4, [R0] ;  /* 0x0000000000047983 */ /* 0x00eea80000100c00 */
[----:B------:R0:W3:Y:S01]  /*1d40*/  LDL.128 R8, [R0+0x10] ;  /* 0x0000100000087983 */ /* 0x0000e20000100c00 */
[C---:B------:R-:W-:Y:S01]  /*1d50*/  VIADD R13, R21.reuse, 0x4 ;  /* 0x00000004150d7836 */ /* 0x040fe20000000000 */
[----:B------:R-:W-:Y:S01]  /*1d60*/  PLOP3.LUT P0, PT, PT, PT, PT, 0x8, 0x80 ;  /* 0x000000000080781c */ /* 0x000fe20003f0e170 */
[----:B------:R-:W-:-:S04]  /*1d70*/  IMAD.WIDE R14, R21, 0x4, R28 ;  /* 0x00000004150e7825 */ /* 0x000fc800078e021c */
[----:B----4-:R-:W-:Y:S01]  /*1d80*/  IMAD.WIDE R12, R13, 0x4, R28 ;  /* 0x000000040d0c7825 */ /* 0x010fe200078e021c */
[----:B0-----:R-:W-:-:S03]  /*1d90*/  IADD3 R0, PT, PT, R0, 0x20, RZ ;  /* 0x0000002000007810 */ /* 0x001fc60007ffe0ff */
[----:B------:R-:W-:Y:S02]  /*1da0*/  VIADD R22, R22, 0x8 ;  /* 0x0000000816167836 */ /* 0x000fe40000000000 */
[----:B------:R-:W-:Y:S01]  /*1db0*/  VIADD R21, R21, 0x8 ;  /* 0x0000000815157836 */ /* 0x000fe20000000000 */
[----:B--2---:R0:W-:Y:S04]  /*1dc0*/  STG.E desc[UR8][R14.64+-0x8], R4 ;  /* 0xfffff8040e007986 */ /* 0x0041e8000c101908 */
[----:B------:R0:W-:Y:S04]  /*1dd0*/  STG.E desc[UR8][R14.64+-0x4], R5 ;  /* 0xfffffc050e007986 */ /* 0x0001e8000c101908 */
[----:B------:R0:W-:Y:S04]  /*1de0*/  STG.E desc[UR8][R14.64], R6 ;  /* 0x000000060e007986 */ /* 0x0001e8000c101908 */
[----:B------:R0:W-:Y:S04]  /*1df0*/  STG.E desc[UR8][R14.64+0x4], R7 ;  /* 0x000004070e007986 */ /* 0x0001e8000c101908 */
[----:B---3--:R0:W-:Y:S04]  /*1e00*/  STG.E desc[UR8][R12.64+-0x8], R8 ;  /* 0xfffff8080c007986 */ /* 0x0081e8000c101908 */
[----:B------:R0:W-:Y:S04]  /*1e10*/  STG.E desc[UR8][R12.64+-0x4], R9 ;  /* 0xfffffc090c007986 */ /* 0x0001e8000c101908 */
[----:B------:R0:W-:Y:S04]  /*1e20*/  STG.E desc[UR8][R12.64], R10 ;  /* 0x0000000a0c007986 */ /* 0x0001e8000c101908 */
[----:B------:R0:W-:Y:S02]  /*1e30*/  STG.E desc[UR8][R12.64+0x4], R11 ;  /* 0x0000040b0c007986 */ /* 0x0001e4000c101908 */
.L_x_46:
[----:B------:R-:W-:Y:S05]  /*1e40*/  BSYNC.RECONVERGENT B3 ;  /* 0x0000000000037941 */ /* 0x000fea0003800200 */
.L_x_45:
[----:B------:R-:W-:-:S13]  /*1e50*/  ISETP.NE.OR P0, PT, R22, RZ, P0 ;  /* 0x000000ff1600720c */ /* 0x000fda0000705670 */
[----:B------:R-:W-:Y:S05]  /*1e60*/  @!P0 BREAK.RELIABLE B0 ;  /* 0x0000000000008942 */ /* 0x000fea0003800100 */
[----:B------:R-:W-:Y:S05]  /*1e70*/  @!P0 BRA `(.L_x_39) ;  /* 0x0000000000308947 */ /* 0x000fea0003800000 */
.L_x_41:
[----:B------:R-:W-:Y:S05]  /*1e80*/  BSYNC.RELIABLE B0 ;  /* 0x0000000000007941 */ /* 0x000fea0003800100 */
.L_x_40:
[----:B0123--:R0:W2:Y:S01]  /*1e90*/  LDL.128 R4, [R0] ;  /* 0x0000000000047983 */ /* 0x00f0a20000100c00 */
[----:B------:R-:W-:-:S04]  /*1ea0*/  IMAD.WIDE R8, R21, 0x4, R28 ;  /* 0x0000000415087825 */ /* 0x000fc800078e021c */
[----:B------:R-:W-:Y:S02]  /*1eb0*/  VIADD R22, R22, 0x4 ;  /* 0x0000000416167836 */ /* 0x000fe40000000000 */
[----:B------:R-:W-:Y:S02]  /*1ec0*/  VIADD R21, R21, 0x4 ;  /* 0x0000000415157836 */ /* 0x000fe40000000000 */
[----:B0-----:R-:W-:Y:S01]  /*1ed0*/  VIADD R0, R0, 0x10 ;  /* 0x0000001000007836 */ /* 0x001fe20000000000 */
[----:B------:R-:W-:Y:S01]  /*1ee0*/  ISETP.NE.AND P0, PT, R22, RZ, PT ;  /* 0x000000ff1600720c */ /* 0x000fe20003f05270 */
[----:B--2---:R0:W-:Y:S04]  /*1ef0*/  STG.E desc[UR8][R8.64+-0x8], R4 ;  /* 0xfffff80408007986 */ /* 0x0041e8000c101908 */
[----:B------:R0:W-:Y:S04]  /*1f00*/  STG.E desc[UR8][R8.64+-0x4], R5 ;  /* 0xfffffc0508007986 */ /* 0x0001e8000c101908 */
[----:B------:R0:W-:Y:S04]  /*1f10*/  STG.E desc[UR8][R8.64], R6 ;  /* 0x0000000608007986 */ /* 0x0001e8000c101908 */
[----:B------:R0:W-:Y:S01]  /*1f20*/  STG.E desc[UR8][R8.64+0x4], R7 ;  /* 0x0000040708007986 */ /* 0x0001e2000c101908 */
[----:B------:R-:W-:Y:S05]  /*1f30*/  @P0 BRA `(.L_x_40) ;  /* 0xfffffffc00d40947 */ /* 0x000fea000383ffff */
.L_x_39:
[----:B------:R-:W-:Y:S05]  /*1f40*/  BSYNC.RECONVERGENT B1 ;  /* 0x0000000000017941 */ /* 0x000fea0003800200 */
.L_x_38:
[----:B------:R-:W-:-:S13]  /*1f50*/  ISETP.NE.AND P0, PT, R20, RZ, PT ;  /* 0x000000ff1400720c */ /* 0x000fda0003f05270 */
[----:B------:R-:W-:Y:S05]  /*1f60*/  @!P0 BRA `(.L_x_37) ;  /* 0x0000000000308947 */ /* 0x000fea0003800000 */
[----:B01----:R-:W0:Y:S01]  /*1f70*/  LDC.64 R6, c[0x0][0x3b0] ;  /* 0x0000ec00ff067b82 */ /* 0x003e220000000a00 */
[----:B-----5:R-:W-:Y:S01]  /*1f80*/  IADD3 R9, PT, PT, R24, R23, RZ ;  /* 0x0000001718097210 */ /* 0x020fe20007ffe0ff */
[----:B------:R-:W-:Y:S02]  /*1f90*/  IMAD R23, R23, 0x4, R1 ;  /* 0x0000000417177824 */ /* 0x000fe400078e0201 */
[----:B------:R-:W-:-:S07]  /*1fa0*/  IMAD.MOV R20, RZ, RZ, -R20 ;  /* 0x000000ffff147224 */ /* 0x000fce00078e0a14 */
.L_x_47:
[----:B0-23--:R1:W2:Y:S01]  /*1fb0*/  LDL R11, [R23] ;  /* 0x00000000170b7983 */ /* 0x00d2a20000100800 */
[----:B0-----:R-:W-:-:S04]  /*1fc0*/  IMAD.WIDE R4, R9, 0x4, R6 ;  /* 0x0000000409047825 */ /* 0x001fc800078e0206 */
[----:B------:R-:W-:Y:S02]  /*1fd0*/  VIADD R20, R20, 0x1 ;  /* 0x0000000114147836 */ /* 0x000fe40000000000 */
[----:B------:R-:W-:Y:S01]  /*1fe0*/  VIADD R9, R9, 0x1 ;  /* 0x0000000109097836 */ /* 0x000fe20000000000 */
[----:B-1----:R-:W-:Y:S02]  /*1ff0*/  IADD3 R23, PT, PT, R23, 0x4, RZ ;  /* 0x0000000417177810 */ /* 0x002fe40007ffe0ff */
[----:B------:R-:W-:Y:S01]  /*2000*/  ISETP.NE.AND P0, PT, R20, RZ, PT ;  /* 0x000000ff1400720c */ /* 0x000fe20003f05270 */
[----:B--2---:R0:W-:-:S12]  /*2010*/  STG.E desc[UR8][R4.64], R11 ;  /* 0x0000000b04007986 */ /* 0x0041d8000c101908 */
[----:B------:R-:W-:Y:S05]  /*2020*/  @P0 BRA `(.L_x_47) ;  /* 0xfffffffc00e00947 */ /* 0x000fea000383ffff */
.L_x_37:
[----:B------:R-:W-:Y:S05]  /*2030*/  BSYNC.RECONVERGENT B2 ;  /* 0x0000000000027941 */ /* 0x000fea0003800200 */
.L_x_36:
[----:B------:R-:W-:Y:S05]  /*2040*/  WARPSYNC.ALL ;  /* 0x0000000000007948 */ /* 0x000fea0003800000 */
[----:B------:R-:W1:Y:S01]  /*2050*/  S2UR UR5, SR_CgaCtaId ;  /* 0x00000000000579c3 */ /* 0x000e620000008800 */
[----:B------:R-:W2:Y:S07]  /*2060*/  I2F.U32.RP R0, R3 ;  /* 0x0000000300007306 */ /* 0x000eae0000209000 */
[----:B------:R-:W-:Y:S01]  /*2070*/  BAR.SYNC.DEFER_BLOCKING 0x0 ;  /* 0x0000000000007b1d */ /* 0x000fe20000010000 */
[----:B------:R-:W-:-:S05]  /*2080*/  ISETP.NE.U32.AND P0, PT, R3, RZ, PT ;  /* 0x000000ff0300720c */ /* 0x000fca0003f05070 */
[----:B------:R-:W-:Y:S01]  /*2090*/  UMOV UR4, 0x400 ;  /* 0x0000040000047882 */ /* 0x000fe20000000000 */
[----:B--2---:R-:W2:Y:S01]  /*20a0*/  MUFU.RCP R0, R0 ;  /* 0x0000000000007308 */ /* 0x004ea20000001000 */
[----:B-1----:R-:W-:-:S09]  /*20b0*/  ULEA UR4, UR5, UR4, 0x18 ;  /* 0x0000000405047291 */ /* 0x002fd2000f8ec0ff */
[----:B0--3--:R-:W0:Y:S01]  /*20c0*/  LDS R5, [UR4] ;  /* 0x00000004ff057984 */ /* 0x009e220008000800 */
[----:B--2---:R-:W-:-:S04]  /*20d0*/  VIADD R6, R0, 0xffffffe ;  /* 0x0ffffffe00067836 */ /* 0x004fc80000000000 */
[----:B------:R1:W2:Y:S02]  /*20e0*/  F2I.FTZ.U32.TRUNC.NTZ R7, R6 ;  /* 0x0000000600077305 */ /* 0x0002a4000021f000 */
[----:B-1----:R-:W-:Y:S02]  /*20f0*/  IMAD.MOV.U32 R6, RZ, RZ, RZ ;  /* 0x000000ffff067224 */ /* 0x002fe400078e00ff */
[----:B--2---:R-:W-:-:S04]  /*2100*/  IMAD.MOV R4, RZ, RZ, -R7 ;  /* 0x000000ffff047224 */ /* 0x004fc800078e0a07 */
[----:B------:R-:W-:-:S04]  /*2110*/  IMAD R9, R4, R3, RZ ;  /* 0x0000000304097224 */ /* 0x000fc800078e02ff */
[----:B------:R-:W-:-:S04]  /*2120*/  IMAD.HI.U32 R0, R7, R9, R6 ;  /* 0x0000000907007227 */ /* 0x000fc800078e0006 */
[----:B------:R-:W-:Y:S02]  /*2130*/  VIADD R9, R3, 0xffffffff ;  /* 0xffffffff03097836 */ /* 0x000fe40000000000 */
[----:B0-----:R-:W-:-:S05]  /*2140*/  IMAD.HI.U32 R7, R0, R5, RZ ;  /* 0x0000000500077227 */ /* 0x001fca00078e00ff */
[----:B------:R-:W-:-:S05]  /*2150*/  IADD3 R0, PT, PT, -R7, RZ, RZ ;  /* 0x000000ff07007210 */ /* 0x000fca0007ffe1ff */
[----:B------:R-:W-:-:S05]  /*2160*/  IMAD R0, R3, R0, R5 ;  /* 0x0000000003007224 */ /* 0x000fca00078e0205 */
[----:B------:R-:W-:-:S13]  /*2170*/  ISETP.GE.U32.AND P1, PT, R0, R3, PT ;  /* 0x000000030000720c */ /* 0x000fda0003f26070 */
[----:B------:R-:W-:Y:S02]  /*2180*/  @P1 IMAD.IADD R0, R0, 0x1, -R3 ;  /* 0x0000000100001824 */ /* 0x000fe400078e0a03 */
[----:B------:R-:W-:Y:S01]  /*2190*/  @P1 VIADD R7, R7, 0x1 ;  /* 0x0000000107071836 */ /* 0x000fe20000000000 */
[----:B------:R-:W-:Y:S02]  /*21a0*/  ISETP.NE.AND P1, PT, R2, R9, PT ;  /* 0x000000090200720c */ /* 0x000fe40003f25270 */
[----:B------:R-:W-:-:S13]  /*21b0*/  ISETP.GE.U32.AND P2, PT, R0, R3, PT ;  /* 0x000000030000720c */ /* 0x000fda0003f46070 */
[----:B------:R-:W-:Y:S02]  /*21c0*/  @P2 IADD3 R7, PT, PT, R7, 0x1, RZ ;  /* 0x0000000107072810 */ /* 0x000fe40007ffe0ff */
[----:B------:R-:W-:Y:S02]  /*21d0*/  @!P0 LOP3.LUT R7, RZ, R3, RZ, 0x33, !PT ;  /* 0x00000003ff078212 */ /* 0x000fe400078e33ff */
[----:B------:R-:W-:-:S03]  /*21e0*/  VOTE.ANY R3, PT, PT ;  /* 0x0000000000037806 */ /* 0x000fc600038e0100 */
[----:B------:R-:W-:Y:S01]  /*21f0*/  IMAD R0, R7, R2, RZ ;  /* 0x0000000207007224 */ /* 0x000fe200078e02ff */
[----:B------:R-:W-:-:S03]  /*2200*/  ISETP.EQ.U32.AND P2, PT, R3, -0x1, PT ;  /* 0xffffffff0300780c */ /* 0x000fc60003f42070 */
[----:B------:R-:W-:-:S04]  /*2210*/  @P1 IMAD.IADD R5, R7, 0x1, R0 ;  /* 0x0000000107051824 */ /* 0x000fc800078e0200 */
[----:B------:R-:W-:-:S06]  /*2220*/  IMAD.IADD R3, R5, 0x1, -R0 ;  /* 0x0000000105037824 */ /* 0x000fcc00078e0a00 */
[----:B----4-:R0:W5:Y:S01]  /*2230*/  @!P2 ATOMG.E.ADD.STRONG.GPU PT, R12, desc[UR8][R26.64], R3 ;  /* 0x800000031a0ca9a8 */ /* 0x01016200081ef108 */
[----:B------:R-:W-:Y:S01]  /*2240*/  ISETP.GE.AND P0, PT, R3, 0x1, PT ;  /* 0x000000010300780c */ /* 0x000fe20003f06270 */
[----:B------:R-:W-:-:S12]  /*2250*/  @!P2 BRA `(.L_x_48) ;  /* 0x000000000044a947 */ /* 0x000fd80003800000 */
[----:B------:R-:W1:Y:S01]  /*2260*/  SHFL.UP P1, R2, R3, 0x1, RZ ;  /* 0x0420000003027989 */ /* 0x000e6200000200ff */
[----:B------:R-:W-:Y:S01]  /*2270*/  IMAD.MOV.U32 R7, RZ, RZ, R3 ;  /* 0x000000ffff077224 */ /* 0x000fe200078e0003 */
[----:B------:R-:W2:Y:S01]  /*2280*/  S2R R4, SR_LANEID ;  /* 0x0000000000047919 */ /* 0x000ea20000000000 */
[----:B-1----:R-:W-:-:S05]  /*2290*/  @P1 IADD3 R7, PT, PT, R3, R2, RZ ;  /* 0x0000000203071210 */ /* 0x002fca0007ffe0ff */
[----:B------:R-:W1:Y:S01]  /*22a0*/  SHFL.UP P1, R2, R7, 0x2, RZ ;  /* 0x0440000007027989 */ /* 0x000e6200000200ff */
[----:B--2---:R-:W-:Y:S01]  /*22b0*/  ISETP.EQ.U32.AND P2, PT, R4, 0x1f, PT ;  /* 0x0000001f0400780c */ /* 0x004fe20003f42070 */
[----:B-1----:R-:W-:-:S05]  /*22c0*/  @P1 IMAD.IADD.U32 R7, R7, 0x1, R2 ;  /* 0x0000000107071824 */ /* 0x002fca00078e0002 */
[----:B------:R-:W1:Y:S02]  /*22d0*/  SHFL.UP P1, R2, R7, 0x4, RZ ;  /* 0x0480000007027989 */ /* 0x000e6400000200ff */
[----:B-1----:R-:W-:-:S05]  /*22e0*/  @P1 IMAD.IADD.U32 R7, R7, 0x1, R2 ;  /* 0x0000000107071824 */ /* 0x002fca00078e0002 */
[----:B------:R-:W1:Y:S02]  /*22f0*/  SHFL.UP P1, R2, R7, 0x8, RZ ;  /* 0x0500000007027989 */ /* 0x000e6400000200ff */
[----:B-1----:R-:W-:-:S05]  /*2300*/  @P1 IMAD.IADD.U32 R7, R7, 0x1, R2 ;  /* 0x0000000107071824 */ /* 0x002fca00078e0002 */
[----:B------:R-:W1:Y:S02]  /*2310*/  SHFL.UP P1, R2, R7, 0x10, RZ ;  /* 0x0600000007027989 */ /* 0x000e6400000200ff */
[----:B-1----:R-:W-:-:S05]  /*2320*/  @P1 IADD3 R7, PT, PT, R7, R2, RZ ;  /* 0x0000000207071210 */ /* 0x002fca0007ffe0ff */
[----:B0-----:R-:W2:Y:S04]  /*2330*/  @P2 ATOMG.E.ADD.STRONG.GPU PT, R26, desc[UR8][R26.64], R7 ;  /* 0x800000071a1a29a8 */ /* 0x001ea800081ef108 */
[----:B------:R-:W-:Y:S04]  /*2340*/  SHFL.UP P1, R9, R7, 0x1, RZ ;  /* 0x0420000007097989 */ /* 0x000fe800000200ff */
[----:B--2--5:R-:W0:Y:S02]  /*2350*/  SHFL.IDX PT, R12, R26, 0x1f, 0x1f ;  /* 0x03e01f001a0c7f89 */ /* 0x024e2400000e0000 */
[----:B0-----:R-:W-:-:S07]  /*2360*/  @P1 IMAD.IADD.U32 R12, R12, 0x1, R9 ;  /* 0x000000010c0c1824 */ /* 0x001fce00078e0009 */
.L_x_48:
[----:B------:R-:W-:Y:S05]  /*2370*/  @!P0 EXIT ;  /* 0x000000000000894d */ /* 0x000fea0003800000 */
[----:B------:R-:W-:Y:S01]  /*2380*/  IMAD.IADD R5, R0, 0x1, -R5 ;  /* 0x0000000100057824 */ /* 0x000fe200078e0a05 */
[----:B------:R-:W-:Y:S01]  /*2390*/  BSSY.RECONVERGENT B0, `(.L_x_49) ;  /* 0x0000073000007945 */ /* 0x000fe20003800200 */
[----:B------:R-:W-:Y:S01]  /*23a0*/  LOP3.LUT R13, R3, 0x3, RZ, 0xc0, !PT ;  /* 0x00000003030d7812 */ /* 0x000fe200078ec0ff */
[----:B------:R-:W-:Y:S02]  /*23b0*/  IMAD.MOV.U32 R15, RZ, RZ, RZ ;  /* 0x000000ffff0f7224 */ /* 0x000fe400078e00ff */
[----:B------:R-:W-:-:S13]  /*23c0*/  ISETP.GT.U32.AND P0, PT, R5, -0x4, PT ;  /* 0xfffffffc0500780c */ /* 0x000fda0003f04070 */
[----:B------:R-:W-:Y:S05]  /*23d0*/  @P0 BRA `(.L_x_50) ;  /* 0x0000000400b80947 */ /* 0x000fea0003800000 */
[----:B------:R-:W1:Y:S01]  /*23e0*/  LDCU.64 UR6, c[0x0][0x3b0] ;  /* 0x00007600ff0677ac */ /* 0x000e620008000a00 */
[----:B------:R-:W-:Y:S01]  /*23f0*/  LOP3.LUT R15, R3, 0x7ffffffc, RZ, 0xc0, !PT ;  /* 0x7ffffffc030f7812 */ /* 0x000fe200078ec0ff */
[----:B------:R-:W-:Y:S01]  /*2400*/  BSSY.RELIABLE B1, `(.L_x_51) ;  /* 0x000005d000017945 */ /* 0x000fe20003800100 */
[----:B------:R-:W-:Y:S01]  /*2410*/  LEA R14, R0, UR4, 0x2 ;  /* 0x00000004000e7c11 */ /* 0x000fe2000f8e10ff */
[----:B-----5:R-:W-:Y:S01]  /*2420*/  IMAD.MOV.U32 R17, RZ, RZ, R12 ;  /* 0x000000ffff117224 */ /* 0x020fe200078e000c */
[----:B------:R-:W-:Y:S02]  /*2430*/  IADD3 R16, PT, PT, -R15, RZ, RZ ;  /* 0x000000ff0f107210 */ /* 0x000fe40007ffe1ff */
[----:B------:R-:W-:Y:S02]  /*2440*/  IADD3 R14, PT, PT, R14, 0x8, RZ ;  /* 0x000000080e0e7810 */ /* 0x000fe40007ffe0ff */
[----:B------:R-:W-:Y:S01]  /*2450*/  ISETP.GE.AND P0, PT, R16, RZ, PT ;  /* 0x000000ff1000720c */ /* 0x000fe20003f06270 */
[----:B-1----:R-:W-:-:S04]  /*2460*/  UIADD3 UR6, UP0, UPT, UR6, 0x8, URZ ;  /* 0x0000000806067890 */ /* 0x002fc8000ff1e0ff */
[----:B------:R-:W-:Y:S02]  /*2470*/  UIADD3.X UR7, UPT, UPT, URZ, UR7, URZ, UP0, !UPT ;  /* 0x00000007ff077290 */ /* 0x000fe400087fe4ff */
[----:B------:R-:W-:-:S04]  /*2480*/  IMAD.U32 R2, RZ, RZ, UR6 ;  /* 0x00000006ff027e24 */ /* 0x000fc8000f8e00ff */
[----:B0-----:R-:W-:Y:S02]  /*2490*/  IMAD.U32 R3, RZ, RZ, UR7 ;  /* 0x00000007ff037e24 */ /* 0x001fe4000f8e00ff */
[----:B------:R-:W-:Y:S05]  /*24a0*/  @P0 BRA `(.L_x_52) ;  /* 0x0000000400480947 */ /* 0x000fea0003800000 */
[----:B------:R-:W-:Y:S01]  /*24b0*/  IMAD.MOV R4, RZ, RZ, -R16 ;  /* 0x000000ffff047224 */ /* 0x000fe200078e0a10 */
[----:B------:R-:W-:Y:S01]  /*24c0*/  BSSY.RECONVERGENT B2, `(.L_x_53) ;  /* 0x0000031000027945 */ /* 0x000fe20003800200 */
[----:B------:R-:W-:-:S03]  /*24d0*/  PLOP3.LUT P0, PT, PT, PT, PT, 0x80, 0x8 ;  /* 0x000000000008781c */ /* 0x000fc60003f0f070 */
[----:B------:R-:W-:-:S13]  /*24e0*/  ISETP.GT.AND P1, PT, R4, 0xc, PT ;  /* 0x0000000c0400780c */ /* 0x000fda0003f24270 */
[----:B------:R-:W-:Y:S05]  /*24f0*/  @!P1 BRA `(.L_x_54) ;  /* 0x0000000000b49947 */ /* 0x000fea0003800000 */
[----:B------:R-:W-:-:S13]  /*2500*/  PLOP3.LUT P0, PT, PT, PT, PT, 0x8, 0x80 ;  /* 0x000000000080781c */ /* 0x000fda0003f0e170 */
.L_x_55:
[----:B--2---:R-:W0:Y:S01]  /*2510*/  LDS R5, [R14+-0x4] ;  /* 0xfffffc000e057984 */ /* 0x004e220000000800 */
[C-C-:B------:R-:W-:Y:S01]  /*2520*/  IMAD.WIDE R10, R17.reuse, 0x4, R2.reuse ;  /* 0x00000004110a7825 */ /* 0x140fe200078e0202 */
[C---:B------:R-:W-:Y:S02]  /*2530*/  IADD3 R8, PT, PT, R17.reuse, 0xc, RZ ;  /* 0x0000000c11087810 */ /* 0x040fe40007ffe0ff */
[----:B------:R-:W1:Y:S01]  /*2540*/  LDS R9, [R14] ;  /* 0x000000000e097984 */ /* 0x000e620000000800 */
[----:B------:R-:W-:Y:S02]  /*2550*/  VIADD R7, R17, 0x4 ;  /* 0x0000000411077836 */ /* 0x000fe40000000000 */
[----:B------:R-:W-:Y:S01]  /*2560*/  VIADD R16, R16, 0x10 ;  /* 0x0000001010107836 */ /* 0x000fe20000000000 */
[----:B------:R-:W2:Y:S01]  /*2570*/  LDS R22, [R14+0x4] ;  /* 0x000004000e167984 */ /* 0x000ea20000000800 */
[----:B------:R-:W-:-:S03]  /*2580*/  IMAD.WIDE R6, R7, 0x4, R2 ;  /* 0x0000000407067825 */ /* 0x000fc600078e0202 */
[----:B------:R-:W3:Y:S01]  /*2590*/  LDS R24, [R14+0x8] ;  /* 0x000008000e187984 */ /* 0x000ee20000000800 */
[----:B------:R-:W-:-:S03]  /*25a0*/  ISETP.GE.AND P1, PT, R16, -0xc, PT ;  /* 0xfffffff41000780c */ /* 0x000fc60003f26270 */
[----:B------:R-:W4:Y:S04]  /*25b0*/  LDS R20, [R14+0xc] ;  /* 0x00000c000e147984 */ /* 0x000f280000000800 */
[----:B------:R-:W5:Y:S04]  /*25c0*/  LDS R35, [R14+0x10] ;  /* 0x000010000e237984 */ /* 0x000f680000000800 */
        /* <DEDUP_REMOVED lines=9> */
[----:B------:R2:W5:Y:S04]  /*2660*/  LDS R33, [R14+0x38] ;  /* 0x000038000e217984 */ /* 0x0005680000000800 */
[----:B0-----:R0:W-:Y:S04]  /*2670*/  STG.E desc[UR8][R10.64+-0x8], R5 ;  /* 0xfffff8050a007986 */ /* 0x0011e8000c101908 */
[----:B-1----:R1:W-:Y:S01]  /*2680*/  STG.E desc[UR8][R10.64+-0x4], R9 ;  /* 0xfffffc090a007986 */ /* 0x0023e2000c101908 */
[----:B--2---:R-:W-:-:S03]  /*2690*/  VIADD R14, R14, 0x40 ;  /* 0x000000400e0e7836 */ /* 0x004fc60000000000 */
[----:B------:R2:W-:Y:S01]  /*26a0*/  STG.E desc[UR8][R10.64], R22 ;  /* 0x000000160a007986 */ /* 0x0005e2000c101908 */
[----:B0-----:R-:W-:-:S03]  /*26b0*/  VIADD R5, R17, 0x8 ;  /* 0x0000000811057836 */ /* 0x001fc60000000000 */
[----:B---3--:R2:W-:Y:S01]  /*26c0*/  STG.E desc[UR8][R10.64+0x4], R24 ;  /* 0x000004180a007986 */ /* 0x0085e2000c101908 */
[----:B------:R-:W-:Y:S02]  /*26d0*/  VIADD R17, R17, 0x10 ;  /* 0x0000001011117836 */ /* 0x000fe40000000000 */
[--C-:B------:R-:W-:Y:S01]  /*26e0*/  IMAD.WIDE R4, R5, 0x4, R2.reuse ;  /* 0x0000000405047825 */ /* 0x100fe200078e0202 */
[----:B----4-:R2:W-:Y:S03]  /*26f0*/  STG.E desc[UR8][R6.64+-0x8], R20 ;  /* 0xfffff81406007986 */ /* 0x0105e6000c101908 */
[----:B-1----:R-:W-:Y:S01]  /*2700*/  IMAD.WIDE R8, R8, 0x4, R2 ;  /* 0x0000000408087825 */ /* 0x002fe200078e0202 */
[----:B-----5:R2:W-:Y:S04]  /*2710*/  STG.E desc[UR8][R6.64+-0x4], R35 ;  /* 0xfffffc2306007986 */ /* 0x0205e8000c101908 */
[----:B------:R2:W-:Y:S04]  /*2720*/  STG.E desc[UR8][R6.64], R37 ;  /* 0x0000002506007986 */ /* 0x0005e8000c101908 */
        /* <DEDUP_REMOVED lines=8> */
[----:B------:R2:W-:Y:S01]  /*27b0*/  STG.E desc[UR8][R8.64+0x4], R33 ;  /* 0x0000042108007986 */ /* 0x0005e2000c101908 */
[----:B------:R-:W-:Y:S05]  /*27c0*/  @!P1 BRA `(.L_x_55) ;  /* 0xfffffffc00509947 */ /* 0x000fea000383ffff */
.L_x_54:
[----:B------:R-:W-:Y:S05]  /*27d0*/  BSYNC.RECONVERGENT B2 ;  /* 0x0000000000027941 */ /* 0x000fea0003800200 */
.L_x_53:
[----:B--2---:R-:W-:Y:S01]  /*27e0*/  IADD3 R4, PT, PT, -R16, RZ, RZ ;  /* 0x000000ff10047210 */ /* 0x004fe20007ffe1ff */
[----:B------:R-:W-:Y:S03]  /*27f0*/  BSSY.RECONVERGENT B2, `(.L_x_56) ;  /* 0x000001a000027945 */ /* 0x000fe60003800200 */
[----:B------:R-:W-:-:S13]  /*2800*/  ISETP.GT.AND P1, PT, R4, 0x4, PT ;  /* 0x000000040400780c */ /* 0x000fda0003f24270 */
[----:B------:R-:W-:Y:S05]  /*2810*/  @!P1 BRA `(.L_x_57) ;  /* 0x00000000005c9947 */ /* 0x000fea0003800000 */
[----:B------:R-:W0:Y:S01]  /*2820*/  LDS R9, [R14+-0x4] ;  /* 0xfffffc000e097984 */ /* 0x000e220000000800 */
[C---:B------:R-:W-:Y:S01]  /*2830*/  VIADD R7, R17.reuse, 0x4 ;  /* 0x0000000411077836 */ /* 0x040fe20000000000 */
[----:B------:R-:W-:Y:S01]  /*2840*/  PLOP3.LUT P0, PT, PT, PT, PT, 0x8, 0x80 ;  /* 0x000000000080781c */ /* 0x000fe20003f0e170 */
[--C-:B------:R-:W-:Y:S01]  /*2850*/  IMAD.WIDE R4, R17, 0x4, R2.reuse ;  /* 0x0000000411047825 */ /* 0x100fe200078e0202 */
[----:B------:R-:W1:Y:S03]  /*2860*/  LDS R11, [R14] ;  /* 0x000000000e0b7984 */ /* 0x000e660000000800 */
[----:B------:R-:W-:Y:S01]  /*2870*/  IMAD.WIDE R6, R7, 0x4, R2 ;  /* 0x0000000407067825 */ /* 0x000fe200078e0202 */
[----:B------:R-:W2:Y:S03]  /*2880*/  LDS R19, [R14+0x4] ;  /* 0x000004000e137984 */ /* 0x000ea60000000800 */
[----:B------:R-:W-:Y:S01]  /*2890*/  VIADD R16, R16, 0x8 ;  /* 0x0000000810107836 */ /* 0x000fe20000000000 */
[----:B------:R-:W3:Y:S01]  /*28a0*/  LDS R21, [R14+0x8] ;  /* 0x000008000e157984 */ /* 0x000ee20000000800 */
[----:B------:R-:W-:-:S03]  /*28b0*/  VIADD R17, R17, 0x8 ;  /* 0x0000000811117836 */ /* 0x000fc60000000000 */
[----:B------:R-:W4:Y:S04]  /*28c0*/  LDS R23, [R14+0xc] ;  /* 0x00000c000e177984 */ /* 0x000f280000000800 */
[----:B------:R-:W5:Y:S04]  /*28d0*/  LDS R25, [R14+0x10] ;  /* 0x000010000e197984 */ /* 0x000f680000000800 */
[----:B------:R-:W5:Y:S04]  /*28e0*/  LDS R27, [R14+0x14] ;  /* 0x000014000e1b7984 */ /* 0x000f680000000800 */
[----:B------:R0:W5:Y:S02]  /*28f0*/  LDS R29, [R14+0x18] ;  /* 0x000018000e1d7984 */ /* 0x0001640000000800 */
[----:B0-----:R-:W-:-:S02]  /*2900*/  IADD3 R14, PT, PT, R14, 0x20, RZ ;  /* 0x000000200e0e7810 */ /* 0x001fc40007ffe0ff */
[----:B------:R0:W-:Y:S04]  /*2910*/  STG.E desc[UR8][R4.64+-0x8], R9 ;  /* 0xfffff80904007986 */ /* 0x0001e8000c101908 */
[----:B-1----:R0:W-:Y:S04]  /*2920*/  STG.E desc[UR8][R4.64+-0x4], R11 ;  /* 0xfffffc0b04007986 */ /* 0x0021e8000c101908 */
[----:B--2---:R0:W-:Y:S04]  /*2930*/  STG.E desc[UR8][R4.64], R19 ;  /* 0x0000001304007986 */ /* 0x0041e8000c101908 */
[----:B---3--:R0:W-:Y:S04]  /*2940*/  STG.E desc[UR8][R4.64+0x4], R21 ;  /* 0x0000041504007986 */ /* 0x0081e8000c101908 */
[----:B----4-:R0:W-:Y:S04]  /*2950*/  STG.E desc[UR8][R6.64+-0x8], R23 ;  /* 0xfffff81706007986 */ /* 0x0101e8000c101908 */
[----:B-----5:R0:W-:Y:S04]  /*2960*/  STG.E desc[UR8][R6.64+-0x4], R25 ;  /* 0xfffffc1906007986 */ /* 0x0201e8000c101908 */
[----:B------:R0:W-:Y:S04]  /*2970*/  STG.E desc[UR8][R6.64], R27 ;  /* 0x0000001b06007986 */ /* 0x0001e8000c101908 */
[----:B------:R0:W-:Y:S02]  /*2980*/  STG.E desc[UR8][R6.64+0x4], R29 ;  /* 0x0000041d06007986 */ /* 0x0001e4000c101908 */
.L_x_57:
[----:B------:R-:W-:Y:S05]  /*2990*/  BSYNC.RECONVERGENT B2 ;  /* 0x0000000000027941 */ /* 0x000fea0003800200 */
.L_x_56:
[----:B------:R-:W-:-:S13]  /*29a0*/  ISETP.NE.OR P0, PT, R16, RZ, P0 ;  /* 0x000000ff1000720c */ /* 0x000fda0000705670 */
[----:B------:R-:W-:Y:S05]  /*29b0*/  @!P0 BREAK.RELIABLE B1 ;  /* 0x0000000000018942 */ /* 0x000fea0003800100 */
[----:B------:R-:W-:Y:S05]  /*29c0*/  @!P0 BRA `(.L_x_50) ;  /* 0x00000000003c8947 */ /* 0x000fea0003800000 */
.L_x_52:
[----:B------:R-:W-:Y:S05]  /*29d0*/  BSYNC.RELIABLE B1 ;  /* 0x0000000000017941 */ /* 0x000fea0003800100 */
.L_x_51:
[----:B0--3--:R-:W0:Y:S01]  /*29e0*/  LDS R7, [R14+-0x4] ;  /* 0xfffffc000e077984 */ /* 0x009e220000000800 */
[----:B------:R-:W-:-:S03]  /*29f0*/  IMAD.WIDE R4, R17, 0x4, R2 ;  /* 0x0000000411047825 */ /* 0x000fc600078e0202 */
[----:B------:R-:W1:Y:S01]  /*2a00*/  LDS R9, [R14] ;  /* 0x000000000e097984 */ /* 0x000e620000000800 */
[----:B------:R-:W-:Y:S02]  /*2a10*/  VIADD R16, R16, 0x4 ;  /* 0x0000000410107836 */ /* 0x000fe40000000000 */
[----:B------:R-:W-:Y:S01]  /*2a20*/  VIADD R17, R17, 0x4 ;  /* 0x0000000411117836 */ /* 0x000fe20000000000 */
[----:B------:R-:W2:Y:S02]  /*2a30*/  LDS R11, [R14+0x4] ;  /* 0x000004000e0b7984 */ /* 0x000ea40000000800 */
[----:B------:R-:W-:Y:S02]  /*2a40*/  ISETP.NE.AND P0, PT, R16, RZ, PT ;  /* 0x000000ff1000720c */ /* 0x000fe40003f05270 */
[----:B------:R3:W4:Y:S02]  /*2a50*/  LDS R19, [R14+0x8] ;  /* 0x000008000e137984 */ /* 0x0007240000000800 */
[----:B---3--:R-:W-:-:S02]  /*2a60*/  IADD3 R14, PT, PT, R14, 0x10, RZ ;  /* 0x000000100e0e7810 */ /* 0x008fc40007ffe0ff */
[----:B0-----:R3:W-:Y:S04]  /*2a70*/  STG.E desc[UR8][R4.64+-0x8], R7 ;  /* 0xfffff80704007986 */ /* 0x0017e8000c101908 */
[----:B-1----:R3:W-:Y:S04]  /*2a80*/  STG.E desc[UR8][R4.64+-0x4], R9 ;  /* 0xfffffc0904007986 */ /* 0x0027e8000c101908 */
[----:B--2---:R3:W-:Y:S04]  /*2a90*/  STG.E desc[UR8][R4.64], R11 ;  /* 0x0000000b04007986 */ /* 0x0047e8000c101908 */
[----:B----4-:R3:W-:Y:S01]  /*2aa0*/  STG.E desc[UR8][R4.64+0x4], R19 ;  /* 0x0000041304007986 */ /* 0x0107e2000c101908 */
[----:B------:R-:W-:Y:S05]  /*2ab0*/  @P0 BRA `(.L_x_51) ;  /* 0xfffffffc00c80947 */ /* 0x000fea000383ffff */
.L_x_50:
[----:B------:R-:W-:Y:S05]  /*2ac0*/  BSYNC.RECONVERGENT B0 ;  /* 0x0000000000007941 */ /* 0x000fea0003800200 */
.L_x_49:
[----:B------:R-:W-:Y:S05]  /*2ad0*/  WARPSYNC.ALL ;  /* 0x0000000000007948 */ /* 0x000fea0003800000 */
[----:B------:R-:W-:-:S13]  /*2ae0*/  ISETP.NE.AND P0, PT, R13, RZ, PT ;  /* 0x000000ff0d00720c */ /* 0x000fda0003f05270 */
[----:B------:R-:W-:Y:S05]  /*2af0*/  @!P0 EXIT ;  /* 0x000000000000894d */ /* 0x000fea0003800000 */
[----:B0--3--:R-:W0:Y:S01]  /*2b00*/  LDC.64 R4, c[0x0][0x3b0] ;  /* 0x0000ec00ff047b82 */ /* 0x009e220000000a00 */
[--C-:B------:R-:W-:Y:S01]  /*2b10*/  IMAD.IADD R0, R0, 0x1, R15.reuse ;  /* 0x0000000100007824 */ /* 0x100fe200078e020f */
[----:B------:R-:W-:Y:S01]  /*2b20*/  IADD3 R13, PT, PT, -R13, RZ, RZ ;  /* 0x000000ff0d0d7210 */ /* 0x000fe20007ffe1ff */
[----:B-----5:R-:W-:-:S03]  /*2b30*/  IMAD.IADD R15, R12, 0x1, R15 ;  /* 0x000000010c0f7824 */ /* 0x020fc600078e020f */
[----:B------:R-:W-:-:S05]  /*2b40*/  LEA R0, R0, UR4, 0x2 ;  /* 0x0000000400007c11 */ /* 0x000fca000f8e10ff */
[----:B------:R-:W-:-:S07]  /*2b50*/  VIADD R0, R0, 0x4 ;  /* 0x0000000400007836 */ /* 0x000fce0000000000 */
.L_x_58:
[----:B-1----:R1:W2:Y:S01]  /*2b60*/  LDS R7, [R0] ;  /* 0x0000000000077984 */ /* 0x0022a20000000800 */
[C---:B0-----:R-:W-:Y:S01]  /*2b70*/  IMAD.WIDE R2, R15.reuse, 0x4, R4 ;  /* 0x000000040f027825 */ /* 0x041fe200078e0204 */
[----:B------:R-:W-:-:S03]  /*2b80*/  IADD3 R15, PT, PT, R15, 0x1, RZ ;  /* 0x000000010f0f7810 */ /* 0x000fc60007ffe0ff */
[----:B------:R-:W-:Y:S02]  /*2b90*/  VIADD R13, R13, 0x1 ;  /* 0x000000010d0d7836 */ /* 0x000fe40000000000 */
[----:B-1----:R-:W-:-:S03]  /*2ba0*/  VIADD R0, R0, 0x4 ;  /* 0x0000000400007836 */ /* 0x002fc60000000000 */
[----:B------:R-:W-:Y:S01]  /*2bb0*/  ISETP.NE.AND P0, PT, R13, RZ, PT ;  /* 0x000000ff0d00720c */ /* 0x000fe20003f05270 */
[----:B--2---:R1:W-:-:S12]  /*2bc0*/  STG.E desc[UR8][R2.64], R7 ;  /* 0x0000000702007986 */ /* 0x0043d8000c101908 */
[----:B------:R-:W-:Y:S05]  /*2bd0*/  @P0 BRA `(.L_x_58) ;  /* 0xfffffffc00e00947 */ /* 0x000fea000383ffff */
[----:B------:R-:W-:Y:S05]  /*2be0*/  EXIT ;  /* 0x000000000000794d */ /* 0x000fea0003800000 */
.L_x_59:
[----:B------:R-:W-:-:S00]  /*2bf0*/  BRA `(.L_x_59) ;  /* 0xfffffffc00fc7947 */ /* 0x000fc0000383ffff */
[----:B------:R-:W-:-:S00]  /*2c00*/  NOP ;  /* 0x0000000000007918 */ /* 0x000fc00000000000 */
[----:B------:R-:W-:-:S00]  /*2c10*/  NOP ;  /* 0x0000000000007918 */ /* 0x000fc00000000000 */
[----:B------:R-:W-:-:S00]  /*2c20*/  NOP ;  /* 0x0000000000007918 */ /* 0x000fc00000000000 */
[----:B------:R-:W-:-:S00]  /*2c30*/  NOP ;  /* 0x0000000000007918 */ /* 0x000fc00000000000 */
[----:B------:R-:W-:-:S00]  /*2c40*/  NOP ;  /* 0x0000000000007918 */ /* 0x000fc00000000000 */
[----:B------:R-:W-:-:S00]  /*2c50*/  NOP ;  /* 0x0000000000007918 */ /* 0x000fc00000000000 */
[----:B------:R-:W-:-:S00]  /*2c60*/  NOP ;  /* 0x0000000000007918 */ /* 0x000fc00000000000 */
[----:B------:R-:W-:-:S00]  /*2c70*/  NOP ;  /* 0x0000000000007918 */ /* 0x000fc00000000000 */
.L_x_60:


//--------------------- .nv.shared._Z6kerneliPiS_S_S_iS_S_ --------------------------
	.section	.nv.shared._Z6kerneliPiS_S_S_iS_S_,"aw",@nobits
	.sectionflags	@""
	.align	16
	.zero		1024


//--------------------- .nv.shared.reserved.0     --------------------------
	.section	.nv.shared.reserved.0,"aw",@nobits
	.weak		__nv_reservedSMEM_offset_0_alias
	.size		__nv_reservedSMEM_offset_0_alias, 0, 64
	.other		__nv_reservedSMEM_offset_0_alias,@"STO_CUDA_RESERVED_SHARED STV_DEFAULT"
__nv_reservedSMEM_offset_0_alias:
	.zero		0
	.zero		64


//--------------------- .nv.constant0._Z6kerneliPiS_S_S_iS_S_ --------------------------
	.section	.nv.constant0._Z6kerneliPiS_S_S_iS_S_,"a",@progbits
	.sectionflags	@""
	.align	4
.nv.constant0._Z6kerneliPiS_S_S_iS_S_:
	.zero		960


//--------------------- SYMBOLS --------------------------

	.type		.nv.reservedSmem.offset0,@object
	.size		.nv.reservedSmem.offset0,0x4
	.type		.nv.reservedSmem.cap,@object
	.size		.nv.reservedSmem.cap,0x4
